//
// Generated by NVIDIA NVVM Compiler
//
// Compiler Build ID: CL-36424714
// Cuda compilation tools, release 13.0, V13.0.88
// Based on NVVM 20.0.0
//

.version 9.0
.target sm_100
.address_size 64

	// .globl	_Z15Matrix_AdditionPiS_S_m

.visible .entry _Z15Matrix_AdditionPiS_S_m(
	.param .u64 .ptr .align 1 _Z15Matrix_AdditionPiS_S_m_param_0,
	.param .u64 .ptr .align 1 _Z15Matrix_AdditionPiS_S_m_param_1,
	.param .u64 .ptr .align 1 _Z15Matrix_AdditionPiS_S_m_param_2,
	.param .u64 _Z15Matrix_AdditionPiS_S_m_param_3
)
{
	.reg .pred 	%p<2>;
	.reg .b32 	%r<8>;
	.reg .b64 	%rd<14>;

	ld.param.u64 	%rd2, [_Z15Matrix_AdditionPiS_S_m_param_0];
	ld.param.u64 	%rd3, [_Z15Matrix_AdditionPiS_S_m_param_1];
	ld.param.u64 	%rd4, [_Z15Matrix_AdditionPiS_S_m_param_2];
	ld.param.u64 	%rd5, [_Z15Matrix_AdditionPiS_S_m_param_3];
	mov.u32 	%r1, %ctaid.x;
	mov.u32 	%r2, %ntid.x;
	mov.u32 	%r3, %tid.x;
	mad.lo.s32 	%r4, %r1, %r2, %r3;
	cvt.u64.u32 	%rd1, %r4;
	mul.lo.s64 	%rd6, %rd5, %rd5;
	setp.le.u64 	%p1, %rd6, %rd1;
	@%p1 bra 	$L__BB0_2;
	cvta.to.global.u64 	%rd7, %rd2;
	cvta.to.global.u64 	%rd8, %rd3;
	cvta.to.global.u64 	%rd9, %rd4;
	shl.b64 	%rd10, %rd1, 2;
	add.s64 	%rd11, %rd7, %rd10;
	ld.global.u32 	%r5, [%rd11];
	add.s64 	%rd12, %rd8, %rd10;
	ld.global.u32 	%r6, [%rd12];
	add.s32 	%r7, %r6, %r5;
	add.s64 	%rd13, %rd9, %rd10;
	st.global.u32 	[%rd13], %r7;
$L__BB0_2:
	ret;

}
	// .globl	_Z19Matrix_Addition_RowPiS_S_m
.visible .entry _Z19Matrix_Addition_RowPiS_S_m(
	.param .u64 .ptr .align 1 _Z19Matrix_Addition_RowPiS_S_m_param_0,
	.param .u64 .ptr .align 1 _Z19Matrix_Addition_RowPiS_S_m_param_1,
	.param .u64 .ptr .align 1 _Z19Matrix_Addition_RowPiS_S_m_param_2,
	.param .u64 _Z19Matrix_Addition_RowPiS_S_m_param_3
)
{
	.reg .pred 	%p<10>;
	.reg .b32 	%r<92>;
	.reg .b64 	%rd<66>;

	ld.param.u64 	%rd37, [_Z19Matrix_Addition_RowPiS_S_m_param_0];
	ld.param.u64 	%rd38, [_Z19Matrix_Addition_RowPiS_S_m_param_1];
	ld.param.u64 	%rd39, [_Z19Matrix_Addition_RowPiS_S_m_param_2];
	ld.param.u64 	%rd36, [_Z19Matrix_Addition_RowPiS_S_m_param_3];
	cvta.to.global.u64 	%rd1, %rd39;
	cvta.to.global.u64 	%rd2, %rd38;
	cvta.to.global.u64 	%rd3, %rd37;
	mov.u32 	%r1, %ctaid.x;
	mov.u32 	%r2, %ntid.x;
	mov.u32 	%r3, %tid.x;
	mad.lo.s32 	%r4, %r1, %r2, %r3;
	cvt.u64.u32 	%rd4, %r4;
	setp.eq.s64 	%p1, %rd36, 0;
	@%p1 bra 	$L__BB1_13;
	and.b64  	%rd5, %rd36, 15;
	setp.lt.u64 	%p2, %rd36, 16;
	mov.b64 	%rd60, 0;
	@%p2 bra 	$L__BB1_4;
	and.b64  	%rd60, %rd36, -16;
	shl.b64 	%rd41, %rd4, 2;
	add.s64 	%rd42, %rd41, 32;
	add.s64 	%rd57, %rd3, %rd42;
	add.s64 	%rd56, %rd2, %rd42;
	add.s64 	%rd55, %rd1, %rd42;
	mov.u64 	%rd58, %rd60;
$L__BB1_3:
	.pragma "nounroll";
	ld.global.u32 	%r5, [%rd57+-32];
	ld.global.u32 	%r6, [%rd56+-32];
	add.s32 	%r7, %r6, %r5;
	st.global.u32 	[%rd55+-32], %r7;
	ld.global.u32 	%r8, [%rd57+-28];
	ld.global.u32 	%r9, [%rd56+-28];
	add.s32 	%r10, %r9, %r8;
	st.global.u32 	[%rd55+-28], %r10;
	ld.global.u32 	%r11, [%rd57+-24];
	ld.global.u32 	%r12, [%rd56+-24];
	add.s32 	%r13, %r12, %r11;
	st.global.u32 	[%rd55+-24], %r13;
	ld.global.u32 	%r14, [%rd57+-20];
	ld.global.u32 	%r15, [%rd56+-20];
	add.s32 	%r16, %r15, %r14;
	st.global.u32 	[%rd55+-20], %r16;
	ld.global.u32 	%r17, [%rd57+-16];
	ld.global.u32 	%r18, [%rd56+-16];
	add.s32 	%r19, %r18, %r17;
	st.global.u32 	[%rd55+-16], %r19;
	ld.global.u32 	%r20, [%rd57+-12];
	ld.global.u32 	%r21, [%rd56+-12];
	add.s32 	%r22, %r21, %r20;
	st.global.u32 	[%rd55+-12], %r22;
	ld.global.u32 	%r23, [%rd57+-8];
	ld.global.u32 	%r24, [%rd56+-8];
	add.s32 	%r25, %r24, %r23;
	st.global.u32 	[%rd55+-8], %r25;
	ld.global.u32 	%r26, [%rd57+-4];
	ld.global.u32 	%r27, [%rd56+-4];
	add.s32 	%r28, %r27, %r26;
	st.global.u32 	[%rd55+-4], %r28;
	ld.global.u32 	%r29, [%rd57];
	ld.global.u32 	%r30, [%rd56];
	add.s32 	%r31, %r30, %r29;
	st.global.u32 	[%rd55], %r31;
	ld.global.u32 	%r32, [%rd57+4];
	ld.global.u32 	%r33, [%rd56+4];
	add.s32 	%r34, %r33, %r32;
	st.global.u32 	[%rd55+4], %r34;
	ld.global.u32 	%r35, [%rd57+8];
	ld.global.u32 	%r36, [%rd56+8];
	add.s32 	%r37, %r36, %r35;
	st.global.u32 	[%rd55+8], %r37;
	ld.global.u32 	%r38, [%rd57+12];
	ld.global.u32 	%r39, [%rd56+12];
	add.s32 	%r40, %r39, %r38;
	st.global.u32 	[%rd55+12], %r40;
	ld.global.u32 	%r41, [%rd57+16];
	ld.global.u32 	%r42, [%rd56+16];
	add.s32 	%r43, %r42, %r41;
	st.global.u32 	[%rd55+16], %r43;
	ld.global.u32 	%r44, [%rd57+20];
	ld.global.u32 	%r45, [%rd56+20];
	add.s32 	%r46, %r45, %r44;
	st.global.u32 	[%rd55+20], %r46;
	ld.global.u32 	%r47, [%rd57+24];
	ld.global.u32 	%r48, [%rd56+24];
	add.s32 	%r49, %r48, %r47;
	st.global.u32 	[%rd55+24], %r49;
	ld.global.u32 	%r50, [%rd57+28];
	ld.global.u32 	%r51, [%rd56+28];
	add.s32 	%r52, %r51, %r50;
	st.global.u32 	[%rd55+28], %r52;
	add.s64 	%rd58, %rd58, -16;
	add.s64 	%rd57, %rd57, 64;
	add.s64 	%rd56, %rd56, 64;
	add.s64 	%rd55, %rd55, 64;
	setp.ne.s64 	%p3, %rd58, 0;
	@%p3 bra 	$L__BB1_3;
$L__BB1_4:
	setp.eq.s64 	%p4, %rd5, 0;
	@%p4 bra 	$L__BB1_13;
	and.b64  	%rd19, %rd36, 7;
	setp.lt.u64 	%p5, %rd5, 8;
	@%p5 bra 	$L__BB1_7;
	add.s64 	%rd43, %rd60, %rd4;
	shl.b64 	%rd44, %rd43, 2;
	add.s64 	%rd45, %rd3, %rd44;
	ld.global.u32 	%r53, [%rd45];
	add.s64 	%rd46, %rd2, %rd44;
	ld.global.u32 	%r54, [%rd46];
	add.s32 	%r55, %r54, %r53;
	add.s64 	%rd47, %rd1, %rd44;
	st.global.u32 	[%rd47], %r55;
	ld.global.u32 	%r56, [%rd45+4];
	ld.global.u32 	%r57, [%rd46+4];
	add.s32 	%r58, %r57, %r56;
	st.global.u32 	[%rd47+4], %r58;
	ld.global.u32 	%r59, [%rd45+8];
	ld.global.u32 	%r60, [%rd46+8];
	add.s32 	%r61, %r60, %r59;
	st.global.u32 	[%rd47+8], %r61;
	ld.global.u32 	%r62, [%rd45+12];
	ld.global.u32 	%r63, [%rd46+12];
	add.s32 	%r64, %r63, %r62;
	st.global.u32 	[%rd47+12], %r64;
	ld.global.u32 	%r65, [%rd45+16];
	ld.global.u32 	%r66, [%rd46+16];
	add.s32 	%r67, %r66, %r65;
	st.global.u32 	[%rd47+16], %r67;
	ld.global.u32 	%r68, [%rd45+20];
	ld.global.u32 	%r69, [%rd46+20];
	add.s32 	%r70, %r69, %r68;
	st.global.u32 	[%rd47+20], %r70;
	ld.global.u32 	%r71, [%rd45+24];
	ld.global.u32 	%r72, [%rd46+24];
	add.s32 	%r73, %r72, %r71;
	st.global.u32 	[%rd47+24], %r73;
	ld.global.u32 	%r74, [%rd45+28];
	ld.global.u32 	%r75, [%rd46+28];
	add.s32 	%r76, %r75, %r74;
	st.global.u32 	[%rd47+28], %r76;
	add.s64 	%rd60, %rd60, 8;
$L__BB1_7:
	setp.eq.s64 	%p6, %rd19, 0;
	@%p6 bra 	$L__BB1_13;
	and.b64  	%rd62, %rd36, 3;
	setp.lt.u64 	%p7, %rd19, 4;
	@%p7 bra 	$L__BB1_10;
	add.s64 	%rd48, %rd60, %rd4;
	shl.b64 	%rd49, %rd48, 2;
	add.s64 	%rd50, %rd3, %rd49;
	ld.global.u32 	%r77, [%rd50];
	add.s64 	%rd51, %rd2, %rd49;
	ld.global.u32 	%r78, [%rd51];
	add.s32 	%r79, %r78, %r77;
	add.s64 	%rd52, %rd1, %rd49;
	st.global.u32 	[%rd52], %r79;
	ld.global.u32 	%r80, [%rd50+4];
	ld.global.u32 	%r81, [%rd51+4];
	add.s32 	%r82, %r81, %r80;
	st.global.u32 	[%rd52+4], %r82;
	ld.global.u32 	%r83, [%rd50+8];
	ld.global.u32 	%r84, [%rd51+8];
	add.s32 	%r85, %r84, %r83;
	st.global.u32 	[%rd52+8], %r85;
	ld.global.u32 	%r86, [%rd50+12];
	ld.global.u32 	%r87, [%rd51+12];
	add.s32 	%r88, %r87, %r86;
	st.global.u32 	[%rd52+12], %r88;
	add.s64 	%rd60, %rd60, 4;
$L__BB1_10:
	setp.eq.s64 	%p8, %rd62, 0;
	@%p8 bra 	$L__BB1_13;
	add.s64 	%rd53, %rd60, %rd4;
	shl.b64 	%rd54, %rd53, 2;
	add.s64 	%rd65, %rd1, %rd54;
	add.s64 	%rd64, %rd2, %rd54;
	add.s64 	%rd63, %rd3, %rd54;
$L__BB1_12:
	.pragma "nounroll";
	ld.global.u32 	%r89, [%rd63];
	ld.global.u32 	%r90, [%rd64];
	add.s32 	%r91, %r90, %r89;
	st.global.u32 	[%rd65], %r91;
	add.s64 	%rd65, %rd65, 4;
	add.s64 	%rd64, %rd64, 4;
	add.s64 	%rd63, %rd63, 4;
	add.s64 	%rd62, %rd62, -1;
	setp.ne.s64 	%p9, %rd62, 0;
	@%p9 bra 	$L__BB1_12;
$L__BB1_13:
	ret;

}
	// .globl	_Z22Matrix_Addition_ColumnPiS_S_m
.visible .entry _Z22Matrix_Addition_ColumnPiS_S_m(
	.param .u64 .ptr .align 1 _Z22Matrix_Addition_ColumnPiS_S_m_param_0,
	.param .u64 .ptr .align 1 _Z22Matrix_Addition_ColumnPiS_S_m_param_1,
	.param .u64 .ptr .align 1 _Z22Matrix_Addition_ColumnPiS_S_m_param_2,
	.param .u64 _Z22Matrix_Addition_ColumnPiS_S_m_param_3
)
{
	.reg .pred 	%p<10>;
	.reg .b32 	%r<50>;
	.reg .b64 	%rd<84>;

	ld.param.u64 	%rd21, [_Z22Matrix_Addition_ColumnPiS_S_m_param_0];
	ld.param.u64 	%rd22, [_Z22Matrix_Addition_ColumnPiS_S_m_param_1];
	ld.param.u64 	%rd23, [_Z22Matrix_Addition_ColumnPiS_S_m_param_2];
	ld.param.u64 	%rd20, [_Z22Matrix_Addition_ColumnPiS_S_m_param_3];
	cvta.to.global.u64 	%rd1, %rd23;
	cvta.to.global.u64 	%rd2, %rd22;
	cvta.to.global.u64 	%rd3, %rd21;
	mov.u32 	%r1, %ctaid.x;
	mov.u32 	%r2, %ntid.x;
	mov.u32 	%r3, %tid.x;
	mad.lo.s32 	%r4, %r1, %r2, %r3;
	cvt.u64.u32 	%rd4, %r4;
	setp.eq.s64 	%p1, %rd20, 0;
	@%p1 bra 	$L__BB2_12;
	and.b64  	%rd5, %rd20, 7;
	setp.lt.u64 	%p2, %rd20, 8;
	mov.b64 	%rd82, 0;
	@%p2 bra 	$L__BB2_4;
	and.b64  	%rd82, %rd20, -8;
	shl.b64 	%rd79, %rd4, 2;
	shl.b64 	%rd8, %rd20, 5;
	shl.b64 	%rd9, %rd20, 2;
	mov.u64 	%rd80, %rd82;
$L__BB2_3:
	.pragma "nounroll";
	add.s64 	%rd25, %rd3, %rd79;
	ld.global.u32 	%r5, [%rd25];
	add.s64 	%rd26, %rd2, %rd79;
	ld.global.u32 	%r6, [%rd26];
	add.s32 	%r7, %r6, %r5;
	add.s64 	%rd27, %rd1, %rd79;
	st.global.u32 	[%rd27], %r7;
	add.s64 	%rd28, %rd25, %rd9;
	ld.global.u32 	%r8, [%rd28];
	add.s64 	%rd29, %rd26, %rd9;
	ld.global.u32 	%r9, [%rd29];
	add.s32 	%r10, %r9, %r8;
	add.s64 	%rd30, %rd27, %rd9;
	st.global.u32 	[%rd30], %r10;
	add.s64 	%rd31, %rd28, %rd9;
	ld.global.u32 	%r11, [%rd31];
	add.s64 	%rd32, %rd29, %rd9;
	ld.global.u32 	%r12, [%rd32];
	add.s32 	%r13, %r12, %r11;
	add.s64 	%rd33, %rd30, %rd9;
	st.global.u32 	[%rd33], %r13;
	add.s64 	%rd34, %rd31, %rd9;
	ld.global.u32 	%r14, [%rd34];
	add.s64 	%rd35, %rd32, %rd9;
	ld.global.u32 	%r15, [%rd35];
	add.s32 	%r16, %r15, %r14;
	add.s64 	%rd36, %rd33, %rd9;
	st.global.u32 	[%rd36], %r16;
	add.s64 	%rd37, %rd34, %rd9;
	ld.global.u32 	%r17, [%rd37];
	add.s64 	%rd38, %rd35, %rd9;
	ld.global.u32 	%r18, [%rd38];
	add.s32 	%r19, %r18, %r17;
	add.s64 	%rd39, %rd36, %rd9;
	st.global.u32 	[%rd39], %r19;
	add.s64 	%rd40, %rd37, %rd9;
	ld.global.u32 	%r20, [%rd40];
	add.s64 	%rd41, %rd38, %rd9;
	ld.global.u32 	%r21, [%rd41];
	add.s32 	%r22, %r21, %r20;
	add.s64 	%rd42, %rd39, %rd9;
	st.global.u32 	[%rd42], %r22;
	add.s64 	%rd43, %rd40, %rd9;
	ld.global.u32 	%r23, [%rd43];
	add.s64 	%rd44, %rd41, %rd9;
	ld.global.u32 	%r24, [%rd44];
	add.s32 	%r25, %r24, %r23;
	add.s64 	%rd45, %rd42, %rd9;
	st.global.u32 	[%rd45], %r25;
	add.s64 	%rd46, %rd43, %rd9;
	ld.global.u32 	%r26, [%rd46];
	add.s64 	%rd47, %rd44, %rd9;
	ld.global.u32 	%r27, [%rd47];
	add.s32 	%r28, %r27, %r26;
	add.s64 	%rd48, %rd45, %rd9;
	st.global.u32 	[%rd48], %r28;
	add.s64 	%rd80, %rd80, -8;
	add.s64 	%rd79, %rd79, %rd8;
	setp.ne.s64 	%p3, %rd80, 0;
	@%p3 bra 	$L__BB2_3;
$L__BB2_4:
	setp.eq.s64 	%p4, %rd5, 0;
	@%p4 bra 	$L__BB2_12;
	and.b64  	%rd15, %rd20, 3;
	setp.lt.u64 	%p5, %rd5, 4;
	@%p5 bra 	$L__BB2_7;
	mad.lo.s64 	%rd49, %rd82, %rd20, %rd4;
	shl.b64 	%rd50, %rd49, 2;
	add.s64 	%rd51, %rd3, %rd50;
	ld.global.u32 	%r29, [%rd51];
	add.s64 	%rd52, %rd2, %rd50;
	ld.global.u32 	%r30, [%rd52];
	add.s32 	%r31, %r30, %r29;
	add.s64 	%rd53, %rd1, %rd50;
	st.global.u32 	[%rd53], %r31;
	shl.b64 	%rd54, %rd20, 2;
	add.s64 	%rd55, %rd51, %rd54;
	ld.global.u32 	%r32, [%rd55];
	add.s64 	%rd56, %rd52, %rd54;
	ld.global.u32 	%r33, [%rd56];
	add.s32 	%r34, %r33, %r32;
	add.s64 	%rd57, %rd53, %rd54;
	st.global.u32 	[%rd57], %r34;
	add.s64 	%rd58, %rd55, %rd54;
	ld.global.u32 	%r35, [%rd58];
	add.s64 	%rd59, %rd56, %rd54;
	ld.global.u32 	%r36, [%rd59];
	add.s32 	%r37, %r36, %r35;
	add.s64 	%rd60, %rd57, %rd54;
	st.global.u32 	[%rd60], %r37;
	add.s64 	%rd61, %rd58, %rd54;
	ld.global.u32 	%r38, [%rd61];
	add.s64 	%rd62, %rd59, %rd54;
	ld.global.u32 	%r39, [%rd62];
	add.s32 	%r40, %r39, %r38;
	add.s64 	%rd63, %rd60, %rd54;
	st.global.u32 	[%rd63], %r40;
	add.s64 	%rd82, %rd82, 4;
$L__BB2_7:
	setp.eq.s64 	%p6, %rd15, 0;
	@%p6 bra 	$L__BB2_12;
	setp.eq.s64 	%p7, %rd15, 1;
	@%p7 bra 	$L__BB2_10;
	mad.lo.s64 	%rd64, %rd82, %rd20, %rd4;
	shl.b64 	%rd65, %rd64, 2;
	add.s64 	%rd66, %rd3, %rd65;
	ld.global.u32 	%r41, [%rd66];
	add.s64 	%rd67, %rd2, %rd65;
	ld.global.u32 	%r42, [%rd67];
	add.s32 	%r43, %r42, %r41;
	add.s64 	%rd68, %rd1, %rd65;
	st.global.u32 	[%rd68], %r43;
	shl.b64 	%rd69, %rd20, 2;
	add.s64 	%rd70, %rd66, %rd69;
	ld.global.u32 	%r44, [%rd70];
	add.s64 	%rd71, %rd67, %rd69;
	ld.global.u32 	%r45, [%rd71];
	add.s32 	%r46, %r45, %r44;
	add.s64 	%rd72, %rd68, %rd69;
	st.global.u32 	[%rd72], %r46;
	add.s64 	%rd82, %rd82, 2;
$L__BB2_10:
	and.b64  	%rd73, %rd20, 1;
	setp.eq.b64 	%p8, %rd73, 1;
	not.pred 	%p9, %p8;
	@%p9 bra 	$L__BB2_12;
	mad.lo.s64 	%rd74, %rd82, %rd20, %rd4;
	shl.b64 	%rd75, %rd74, 2;
	add.s64 	%rd76, %rd3, %rd75;
	ld.global.u32 	%r47, [%rd76];
	add.s64 	%rd77, %rd2, %rd75;
	ld.global.u32 	%r48, [%rd77];
	add.s32 	%r49, %r48, %r47;
	add.s64 	%rd78, %rd1, %rd75;
	st.global.u32 	[%rd78], %r49;
$L__BB2_12:
	ret;

}


// ===== COMPILED SASS (sm_100) =====

	.target	sm_100

	.elftype	@"ET_EXEC"


//--------------------- .note.nv.tkinfo           --------------------------
	.section	.note.nv.tkinfo,"",@"SHT_NOTE"
	.sectionflags	@"SHF_NOTE_NV_TKINFO"
	.tkinfo
        /*0018*/ 	.word	0x00000002
        /*0030*/ 	.string	""
        /*0030*/ 	.string	"ptxas"
        /*0030*/ 	.string	"Cuda compilation tools, release 13.0, V13.0.88"
        /*0030*/ 	.string	"Build cuda_13.0.r13.0/compiler.36424714_0"
        /*0030*/ 	.string	"-arch sm_100 -m 64 "



//--------------------- .note.nv.cuinfo           --------------------------
	.section	.note.nv.cuinfo,"",@"SHT_NOTE"
	.sectionflags	@"SHF_NOTE_NV_CUINFO"
        /*0018*/ 	.short	0x0002
        /*001a*/ 	.short	0x0064
        /*001c*/ 	.short	0x0082
	.zero		2


//--------------------- .nv.info                  --------------------------
	.section	.nv.info,"",@"SHT_CUDA_INFO"
	.align	4


	//----- nvinfo : EIATTR_REGCOUNT
	.align		4
        /*0000*/ 	.byte	0x04, 0x2f
        /*0002*/ 	.short	(.L_1 - .L_0)
	.align		4
.L_0:
        /*0004*/ 	.word	index@(_Z15Matrix_AdditionPiS_S_m)
        /*0008*/ 	.word	0x0000000c


	//----- nvinfo : EIATTR_FRAME_SIZE
	.align		4
.L_1:
        /*000c*/ 	.byte	0x04, 0x11
        /*000e*/ 	.short	(.L_3 - .L_2)
	.align		4
.L_2:
        /*0010*/ 	.word	index@(_Z15Matrix_AdditionPiS_S_m)
        /*0014*/ 	.word	0x00000000


	//----- nvinfo : EIATTR_REGCOUNT
	.align		4
.L_3:
        /*0018*/ 	.byte	0x04, 0x2f
        /*001a*/ 	.short	(.L_5 - .L_4)
	.align		4
.L_4:
        /*001c*/ 	.word	index@(_Z19Matrix_Addition_RowPiS_S_m)
        /*0020*/ 	.word	0x00000012


	//----- nvinfo : EIATTR_FRAME_SIZE
	.align		4
.L_5:
        /*0024*/ 	.byte	0x04, 0x11
        /*0026*/ 	.short	(.L_7 - .L_6)
	.align		4
.L_6:
        /*0028*/ 	.word	index@(_Z19Matrix_Addition_RowPiS_S_m)
        /*002c*/ 	.word	0x00000000


	//----- nvinfo : EIATTR_REGCOUNT
	.align		4
.L_7:
        /*0030*/ 	.byte	0x04, 0x2f
        /*0032*/ 	.short	(.L_9 - .L_8)
	.align		4
.L_8:
        /*0034*/ 	.word	index@(_Z22Matrix_Addition_ColumnPiS_S_m)
        /*0038*/ 	.word	0x00000020


	//----- nvinfo : EIATTR_FRAME_SIZE
	.align		4
.L_9:
        /*003c*/ 	.byte	0x04, 0x11
        /*003e*/ 	.short	(.L_11 - .L_10)
	.align		4
.L_10:
        /*0040*/ 	.word	index@(_Z22Matrix_Addition_ColumnPiS_S_m)
        /*0044*/ 	.word	0x00000000


	//----- nvinfo : EIATTR_MIN_STACK_SIZE
	.align		4
.L_11:
        /*0048*/ 	.byte	0x04, 0x12
        /*004a*/ 	.short	(.L_13 - .L_12)
	.align		4
.L_12:
        /*004c*/ 	.word	index@(_Z22Matrix_Addition_ColumnPiS_S_m)
        /*0050*/ 	.word	0x00000000


	//----- nvinfo : EIATTR_MIN_STACK_SIZE
	.align		4
.L_13:
        /*0054*/ 	.byte	0x04, 0x12
        /*0056*/ 	.short	(.L_15 - .L_14)
	.align		4
.L_14:
        /*0058*/ 	.word	index@(_Z19Matrix_Addition_RowPiS_S_m)
        /*005c*/ 	.word	0x00000000


	//----- nvinfo : EIATTR_MIN_STACK_SIZE
	.align		4
.L_15:
        /*0060*/ 	.byte	0x04, 0x12
        /*0062*/ 	.short	(.L_17 - .L_16)
	.align		4
.L_16:
        /*0064*/ 	.word	index@(_Z15Matrix_AdditionPiS_S_m)
        /*0068*/ 	.word	0x00000000
.L_17:


//--------------------- .nv.compat                --------------------------
	.section	.nv.compat,"",@"SHT_CUDA_COMPAT_INFO"
	.align	4
        /*0000*/ 	.byte	0x02, 0x09, 0x00, 0x00, 0x02, 0x02, 0x01, 0x00, 0x02, 0x05, 0x05, 0x00, 0x03, 0x07, 0x01, 0x01
        /*0010*/ 	.byte	0x02, 0x03, 0x00, 0x00, 0x02, 0x06, 0x01, 0x00, 0x04, 0x0b, 0x08, 0x00, 0x09, 0x00, 0x00, 0x00
        /*0020*/ 	.byte	0x00, 0x00, 0x00, 0x00


//--------------------- .nv.info._Z22Matrix_Addition_ColumnPiS_S_m --------------------------
	.section	.nv.info._Z22Matrix_Addition_ColumnPiS_S_m,"",@"SHT_CUDA_INFO"
	.sectionflags	@""
	.align	4


	//----- nvinfo : EIATTR_CUDA_API_VERSION
	.align		4
        /*0000*/ 	.byte	0x04, 0x37
        /*0002*/ 	.short	(.L_19 - .L_18)
.L_18:
        /*0004*/ 	.word	0x00000082


	//----- nvinfo : EIATTR_KPARAM_INFO
	.align		4
.L_19:
        /*0008*/ 	.byte	0x04, 0x17
        /*000a*/ 	.short	(.L_21 - .L_20)
.L_20:
        /*000c*/ 	.word	0x00000000
        /*0010*/ 	.short	0x0003
        /*0012*/ 	.short	0x0018
        /*0014*/ 	.byte	0x00, 0xf0, 0x21, 0x00


	//----- nvinfo : EIATTR_KPARAM_INFO
	.align		4
.L_21:
        /*0018*/ 	.byte	0x04, 0x17
        /*001a*/ 	.short	(.L_23 - .L_22)
.L_22:
        /*001c*/ 	.word	0x00000000
        /*0020*/ 	.short	0x0002
        /*0022*/ 	.short	0x0010
        /*0024*/ 	.byte	0x00, 0xf5, 0x21, 0x00


	//----- nvinfo : EIATTR_KPARAM_INFO
	.align		4
.L_23:
        /*0028*/ 	.byte	0x04, 0x17
        /*002a*/ 	.short	(.L_25 - .L_24)
.L_24:
        /*002c*/ 	.word	0x00000000
        /*0030*/ 	.short	0x0001
        /*0032*/ 	.short	0x0008
        /*0034*/ 	.byte	0x00, 0xf5, 0x21, 0x00


	//----- nvinfo : EIATTR_KPARAM_INFO
	.align		4
.L_25:
        /*0038*/ 	.byte	0x04, 0x17
        /*003a*/ 	.short	(.L_27 - .L_26)
.L_26:
        /*003c*/ 	.word	0x00000000
        /*0040*/ 	.short	0x0000
        /*0042*/ 	.short	0x0000
        /*0044*/ 	.byte	0x00, 0xf5, 0x21, 0x00


	//----- nvinfo : EIATTR_SPARSE_MMA_MASK
	.align		4
.L_27:
        /*0048*/ 	.byte	0x03, 0x50
        /*004a*/ 	.short	0x0000


	//----- nvinfo : EIATTR_MAXREG_COUNT
	.align		4
        /*004c*/ 	.byte	0x03, 0x1b
        /*004e*/ 	.short	0x00ff


	//----- nvinfo : EIATTR_MERCURY_ISA_VERSION
	.align		4
        /*0050*/ 	.byte	0x03, 0x5f
        /*0052*/ 	.short	0x0101


	//----- nvinfo : EIATTR_VRC_CTA_INIT_COUNT
	.align		4
        /*0054*/ 	.byte	0x02, 0x4a
	.zero		1
	.zero		1


	//----- nvinfo : EIATTR_EXIT_INSTR_OFFSETS
	.align		4
        /*0058*/ 	.byte	0x04, 0x1c
        /*005a*/ 	.short	(.L_29 - .L_28)


	//   ....[0]....
.L_28:
        /*005c*/ 	.word	0x00000080


	//   ....[1]....
        /*0060*/ 	.word	0x00000740


	//   ....[2]....
        /*0064*/ 	.word	0x00000b00


	//   ....[3]....
        /*0068*/ 	.word	0x00000d90


	//   ....[4]....
        /*006c*/ 	.word	0x00000ee0


	//----- nvinfo : EIATTR_CBANK_PARAM_SIZE
	.align		4
.L_29:
        /*0070*/ 	.byte	0x03, 0x19
        /*0072*/ 	.short	0x0020


	//----- nvinfo : EIATTR_PARAM_CBANK
	.align		4
        /*0074*/ 	.byte	0x04, 0x0a
        /*0076*/ 	.short	(.L_31 - .L_30)
	.align		4
.L_30:
        /*0078*/ 	.word	index@(.nv.constant0._Z22Matrix_Addition_ColumnPiS_S_m)
        /*007c*/ 	.short	0x0380
        /*007e*/ 	.short	0x0020


	//----- nvinfo : EIATTR_SW_WAR
	.align		4
.L_31:
        /*0080*/ 	.byte	0x04, 0x36
        /*0082*/ 	.short	(.L_33 - .L_32)
.L_32:
        /*0084*/ 	.word	0x00000008
.L_33:


//--------------------- .nv.info._Z19Matrix_Addition_RowPiS_S_m --------------------------
	.section	.nv.info._Z19Matrix_Addition_RowPiS_S_m,"",@"SHT_CUDA_INFO"
	.sectionflags	@""
	.align	4


	//----- nvinfo : EIATTR_CUDA_API_VERSION
	.align		4
        /*0000*/ 	.byte	0x04, 0x37
        /*0002*/ 	.short	(.L_35 - .L_34)
.L_34:
        /*0004*/ 	.word	0x00000082


	//----- nvinfo : EIATTR_KPARAM_INFO
	.align		4
.L_35:
        /*0008*/ 	.byte	0x04, 0x17
        /*000a*/ 	.short	(.L_37 - .L_36)
.L_36:
        /*000c*/ 	.word	0x00000000
        /*0010*/ 	.short	0x0003
        /*0012*/ 	.short	0x0018
        /*0014*/ 	.byte	0x00, 0xf0, 0x21, 0x00


	//----- nvinfo : EIATTR_KPARAM_INFO
	.align		4
.L_37:
        /*0018*/ 	.byte	0x04, 0x17
        /*001a*/ 	.short	(.L_39 - .L_38)
.L_38:
        /*001c*/ 	.word	0x00000000
        /*0020*/ 	.short	0x0002
        /*0022*/ 	.short	0x0010
        /*0024*/ 	.byte	0x00, 0xf5, 0x21, 0x00


	//----- nvinfo : EIATTR_KPARAM_INFO
	.align		4
.L_39:
        /*0028*/ 	.byte	0x04, 0x17
        /*002a*/ 	.short	(.L_41 - .L_40)
.L_40:
        /*002c*/ 	.word	0x00000000
        /*0030*/ 	.short	0x0001
        /*0032*/ 	.short	0x0008
        /*0034*/ 	.byte	0x00, 0xf5, 0x21, 0x00


	//----- nvinfo : EIATTR_KPARAM_INFO
	.align		4
.L_41:
        /*0038*/ 	.byte	0x04, 0x17
        /*003a*/ 	.short	(.L_43 - .L_42)
.L_42:
        /*003c*/ 	.word	0x00000000
        /*0040*/ 	.short	0x0000
        /*0042*/ 	.short	0x0000
        /*0044*/ 	.byte	0x00, 0xf5, 0x21, 0x00


	//----- nvinfo : EIATTR_SPARSE_MMA_MASK
	.align		4
.L_43:
        /*0048*/ 	.byte	0x03, 0x50
        /*004a*/ 	.short	0x0000


	//----- nvinfo : EIATTR_MAXREG_COUNT
	.align		4
        /*004c*/ 	.byte	0x03, 0x1b
        /*004e*/ 	.short	0x00ff


	//----- nvinfo : EIATTR_MERCURY_ISA_VERSION
	.align		4
        /*0050*/ 	.byte	0x03, 0x5f
        /*0052*/ 	.short	0x0101


	//----- nvinfo : EIATTR_VRC_CTA_INIT_COUNT
	.align		4
        /*0054*/ 	.byte	0x02, 0x4a
	.zero		1
	.zero		1


	//----- nvinfo : EIATTR_EXIT_INSTR_OFFSETS
	.align		4
        /*0058*/ 	.byte	0x04, 0x1c
        /*005a*/ 	.short	(.L_45 - .L_44)


	//   ....[0]....
.L_44:
        /*005c*/ 	.word	0x00000070


	//   ....[1]....
        /*0060*/ 	.word	0x000006d0


	//   ....[2]....
        /*0064*/ 	.word	0x00000a20


	//   ....[3]....
        /*0068*/ 	.word	0x00000c80


	//   ....[4]....
        /*006c*/ 	.word	0x00000e90


	//----- nvinfo : EIATTR_CBANK_PARAM_SIZE
	.align		4
.L_45:
        /*0070*/ 	.byte	0x03, 0x19
        /*0072*/ 	.short	0x0020


	//----- nvinfo : EIATTR_PARAM_CBANK
	.align		4
        /*0074*/ 	.byte	0x04, 0x0a
        /*0076*/ 	.short	(.L_47 - .L_46)
	.align		4
.L_46:
        /*0078*/ 	.word	index@(.nv.constant0._Z19Matrix_Addition_RowPiS_S_m)
        /*007c*/ 	.short	0x0380
        /*007e*/ 	.short	0x0020


	//----- nvinfo : EIATTR_SW_WAR
	.align		4
.L_47:
        /*0080*/ 	.byte	0x04, 0x36
        /*0082*/ 	.short	(.L_49 - .L_48)
.L_48:
        /*0084*/ 	.word	0x00000008
.L_49:


//--------------------- .nv.info._Z15Matrix_AdditionPiS_S_m --------------------------
	.section	.nv.info._Z15Matrix_AdditionPiS_S_m,"",@"SHT_CUDA_INFO"
	.sectionflags	@""
	.align	4


	//----- nvinfo : EIATTR_CUDA_API_VERSION
	.align		4
        /*0000*/ 	.byte	0x04, 0x37
        /*0002*/ 	.short	(.L_51 - .L_50)
.L_50:
        /*0004*/ 	.word	0x00000082


	//----- nvinfo : EIATTR_KPARAM_INFO
	.align		4
.L_51:
        /*0008*/ 	.byte	0x04, 0x17
        /*000a*/ 	.short	(.L_53 - .L_52)
.L_52:
        /*000c*/ 	.word	0x00000000
        /*0010*/ 	.short	0x0003
        /*0012*/ 	.short	0x0018
        /*0014*/ 	.byte	0x00, 0xf0, 0x21, 0x00


	//----- nvinfo : EIATTR_KPARAM_INFO
	.align		4
.L_53:
        /*0018*/ 	.byte	0x04, 0x17
        /*001a*/ 	.short	(.L_55 - .L_54)
.L_54:
        /*001c*/ 	.word	0x00000000
        /*0020*/ 	.short	0x0002
        /*0022*/ 	.short	0x0010
        /*0024*/ 	.byte	0x00, 0xf5, 0x21, 0x00


	//----- nvinfo : EIATTR_KPARAM_INFO
	.align		4
.L_55:
        /*0028*/ 	.byte	0x04, 0x17
        /*002a*/ 	.short	(.L_57 - .L_56)
.L_56:
        /*002c*/ 	.word	0x00000000
        /*0030*/ 	.short	0x0001
        /*0032*/ 	.short	0x0008
        /*0034*/ 	.byte	0x00, 0xf5, 0x21, 0x00


	//----- nvinfo : EIATTR_KPARAM_INFO
	.align		4
.L_57:
        /*0038*/ 	.byte	0x04, 0x17
        /*003a*/ 	.short	(.L_59 - .L_58)
.L_58:
        /*003c*/ 	.word	0x00000000
        /*0040*/ 	.short	0x0000
        /*0042*/ 	.short	0x0000
        /*0044*/ 	.byte	0x00, 0xf5, 0x21, 0x00


	//----- nvinfo : EIATTR_SPARSE_MMA_MASK
	.align		4
.L_59:
        /*0048*/ 	.byte	0x03, 0x50
        /*004a*/ 	.short	0x0000


	//----- nvinfo : EIATTR_MAXREG_COUNT
	.align		4
        /*004c*/ 	.byte	0x03, 0x1b
        /*004e*/ 	.short	0x00ff


	//----- nvinfo : EIATTR_MERCURY_ISA_VERSION
	.align		4
        /*0050*/ 	.byte	0x03, 0x5f
        /*0052*/ 	.short	0x0101


	//----- nvinfo : EIATTR_VRC_CTA_INIT_COUNT
	.align		4
        /*0054*/ 	.byte	0x02, 0x4a
	.zero		1
	.zero		1


	//----- nvinfo : EIATTR_EXIT_INSTR_OFFSETS
	.align		4
        /*0058*/ 	.byte	0x04, 0x1c
        /*005a*/ 	.short	(.L_61 - .L_60)


	//   ....[0]....
.L_60:
        /*005c*/ 	.word	0x000000d0


	//   ....[1]....
        /*0060*/ 	.word	0x000001d0


	//----- nvinfo : EIATTR_CBANK_PARAM_SIZE
	.align		4
.L_61:
        /*0064*/ 	.byte	0x03, 0x19
        /*0066*/ 	.short	0x0020


	//----- nvinfo : EIATTR_PARAM_CBANK
	.align		4
        /*0068*/ 	.byte	0x04, 0x0a
        /*006a*/ 	.short	(.L_63 - .L_62)
	.align		4
.L_62:
        /*006c*/ 	.word	index@(.nv.constant0._Z15Matrix_AdditionPiS_S_m)
        /*0070*/ 	.short	0x0380
        /*0072*/ 	.short	0x0020


	//----- nvinfo : EIATTR_SW_WAR
	.align		4
.L_63:
        /*0074*/ 	.byte	0x04, 0x36
        /*0076*/ 	.short	(.L_65 - .L_64)
.L_64:
        /*0078*/ 	.word	0x00000008
.L_65:


//--------------------- .nv.callgraph             --------------------------
	.section	.nv.callgraph,"",@"SHT_CUDA_CALLGRAPH"
	.align	4
	.sectionentsize	8
	.align		4
        /*0000*/ 	.word	0x00000000
	.align		4
        /*0004*/ 	.word	0xffffffff
	.align		4
        /*0008*/ 	.word	0x00000000
	.align		4
        /*000c*/ 	.word	0xfffffffe
	.align		4
        /*0010*/ 	.word	0x00000000
	.align		4
        /*0014*/ 	.word	0xfffffffd
	.align		4
        /*0018*/ 	.word	0x00000000
	.align		4
        /*001c*/ 	.word	0xfffffffc


//--------------------- .text._Z22Matrix_Addition_ColumnPiS_S_m --------------------------
	.section	.text._Z22Matrix_Addition_ColumnPiS_S_m,"ax",@progbits
	.align	128
        .global         _Z22Matrix_Addition_ColumnPiS_S_m
        .type           _Z22Matrix_Addition_ColumnPiS_S_m,@function
        .size           _Z22Matrix_Addition_ColumnPiS_S_m,(.L_x_12 - _Z22Matrix_Addition_ColumnPiS_S_m)
        .other          _Z22Matrix_Addition_ColumnPiS_S_m,@"STO_CUDA_ENTRY STV_DEFAULT"
_Z22Matrix_Addition_ColumnPiS_S_m:
.text._Z22Matrix_Addition_ColumnPiS_S_m:
[----:B------:R-:W-:Y:S08]  /*0000*/  LDC R1, c[0x0][0x37c] ;  /* 0x0000df00ff017b82 */ /* 0x000ff00000000800 */
[----:B------:R-:W0:Y:S01]  /*0010*/  LDC.64 R10, c[0x0][0x398] ;  /* 0x0000e600ff0a7b82 */ /* 0x000e220000000a00 */
[----:B------:R-:W1:Y:S07]  /*0020*/  S2R R13, SR_TID.X ;  /* 0x00000000000d7919 */ /* 0x000e6e0000002100 */
[----:B------:R-:W1:Y:S08]  /*0030*/  S2UR UR4, SR_CTAID.X ;  /* 0x00000000000479c3 */ /* 0x000e700000002500 */
[----:B------:R-:W1:Y:S01]  /*0040*/  LDC R12, c[0x0][0x360] ;  /* 0x0000d800ff0c7b82 */ /* 0x000e620000000800 */
[----:B0-----:R-:W-:-:S04]  /*0050*/  ISETP.NE.U32.AND P0, PT, R10, RZ, PT ;  /* 0x000000ff0a00720c */ /* 0x001fc80003f05070 */
[----:B------:R-:W-:Y:S01]  /*0060*/  ISETP.NE.AND.EX P0, PT, R11, RZ, PT, P0 ;  /* 0x000000ff0b00720c */ /* 0x000fe20003f05300 */
[----:B-1----:R-:W-:-:S12]  /*0070*/  IMAD R12, R12, UR4, R13 ;  /* 0x000000040c0c7c24 */ /* 0x002fd8000f8e020d */
[----:B------:R-:W-:Y:S05]  /*0080*/  @!P0 EXIT ;  /* 0x000000000000894d */ /* 0x000fea0003800000 */
[C---:B------:R-:W-:Y:S01]  /*0090*/  ISETP.GE.U32.AND P1, PT, R10.reuse, 0x8, PT ;  /* 0x000000080a00780c */ /* 0x040fe20003f26070 */
[----:B------:R-:W0:Y:S01]  /*00a0*/  LDCU.64 UR4, c[0x0][0x358] ;  /* 0x00006b00ff0477ac */ /* 0x000e220008000a00 */
[----:B------:R-:W-:Y:S02]  /*00b0*/  LOP3.LUT R0, R10, 0x7, RZ, 0xc0, !PT ;  /* 0x000000070a007812 */ /* 0x000fe400078ec0ff */
[----:B------:R-:W-:Y:S02]  /*00c0*/  CS2R R2, SRZ ;  /* 0x0000000000027805 */ /* 0x000fe4000001ff00 */
[----:B------:R-:W-:Y:S02]  /*00d0*/  ISETP.GE.U32.AND.EX P1, PT, R11, RZ, PT, P1 ;  /* 0x000000ff0b00720c */ /* 0x000fe40003f26110 */
[----:B------:R-:W-:-:S04]  /*00e0*/  ISETP.NE.U32.AND P0, PT, R0, RZ, PT ;  /* 0x000000ff0000720c */ /* 0x000fc80003f05070 */
[----:B------:R-:W-:-:S07]  /*00f0*/  ISETP.NE.AND.EX P0, PT, RZ, RZ, PT, P0 ;  /* 0x000000ffff00720c */ /* 0x000fce0003f05300 */
[----:B0-----:R-:W-:Y:S06]  /*0100*/  @!P1 BRA `(.L_x_0) ;  /* 0x00000004008c9947 */ /* 0x001fec0003800000 */
[----:B------:R-:W0:Y:S01]  /*0110*/  LDC R3, c[0x0][0x39c] ;  /* 0x0000e700ff037b82 */ /* 0x000e220000000800 */
[----:B------:R-:W-:Y:S01]  /*0120*/  IMAD.SHL.U32 R9, R11, 0x4, RZ ;  /* 0x000000040b097824 */ /* 0x000fe200078e00ff */
[C---:B------:R-:W-:Y:S01]  /*0130*/  LOP3.LUT R2, R10.reuse, 0xfffffff8, RZ, 0xc0, !PT ;  /* 0xfffffff80a027812 */ /* 0x040fe200078ec0ff */
[C---:B------:R-:W-:Y:S01]  /*0140*/  IMAD.WIDE.U32 R14, R10.reuse, 0x4, RZ ;  /* 0x000000040a0e7825 */ /* 0x040fe200078e00ff */
[----:B------:R-:W-:Y:S01]  /*0150*/  SHF.R.U32.HI R4, RZ, 0x1e, R12 ;  /* 0x0000001eff047819 */ /* 0x000fe2000001160c */
[----:B------:R-:W1:Y:S01]  /*0160*/  LDCU.64 UR6, c[0x0][0x390] ;  /* 0x00007200ff0677ac */ /* 0x000e620008000a00 */
[----:B------:R-:W-:Y:S01]  /*0170*/  SHF.L.U64.HI R7, R10, 0x5, R11 ;  /* 0x000000050a077819 */ /* 0x000fe2000001020b */
[----:B------:R-:W-:Y:S02]  /*0180*/  IMAD.IADD R6, R15, 0x1, R9 ;  /* 0x000000010f067824 */ /* 0x000fe400078e0209 */
[----:B------:R-:W-:Y:S01]  /*0190*/  IMAD.SHL.U32 R5, R12, 0x4, RZ ;  /* 0x000000040c057824 */ /* 0x000fe200078e00ff */
[----:B------:R-:W2:Y:S01]  /*01a0*/  LDCU.128 UR8, c[0x0][0x380] ;  /* 0x00007000ff0877ac */ /* 0x000ea20008000c00 */
[----:B------:R-:W-:-:S02]  /*01b0*/  IMAD.MOV.U32 R9, RZ, RZ, R2 ;  /* 0x000000ffff097224 */ /* 0x000fc400078e0002 */
[----:B012---:R-:W-:-:S07]  /*01c0*/  IMAD.MOV.U32 R8, RZ, RZ, R3 ;  /* 0x000000ffff087224 */ /* 0x007fce00078e0003 */
.L_x_1:
[C---:B------:R-:W-:Y:S02]  /*01d0*/  IADD3 R18, P1, PT, R5.reuse, UR8, RZ ;  /* 0x0000000805127c10 */ /* 0x040fe4000ff3e0ff */
[----:B0-----:R-:W-:Y:S02]  /*01e0*/  IADD3 R16, P2, PT, R5, UR10, RZ ;  /* 0x0000000a05107c10 */ /* 0x001fe4000ff5e0ff */
[C---:B------:R-:W-:Y:S02]  /*01f0*/  IADD3.X R19, PT, PT, R4.reuse, UR9, RZ, P1, !PT ;  /* 0x0000000904137c10 */ /* 0x040fe40008ffe4ff */
[----:B------:R-:W-:-:S03]  /*0200*/  IADD3.X R17, PT, PT, R4, UR11, RZ, P2, !PT ;  /* 0x0000000b04117c10 */ /* 0x000fc600097fe4ff */
[----:B------:R-:W2:Y:S04]  /*0210*/  LDG.E R21, desc[UR4][R18.64] ;  /* 0x0000000412157981 */ /* 0x000ea8000c1e1900 */
[----:B------:R-:W2:Y:S01]  /*0220*/  LDG.E R22, desc[UR4][R16.64] ;  /* 0x0000000410167981 */ /* 0x000ea2000c1e1900 */
[----:B------:R-:W-:Y:S02]  /*0230*/  IADD3 R26, P1, PT, R5, UR6, RZ ;  /* 0x00000006051a7c10 */ /* 0x000fe4000ff3e0ff */
[-C--:B------:R-:W-:Y:S02]  /*0240*/  IADD3 R24, P2, PT, R18, R14.reuse, RZ ;  /* 0x0000000e12187210 */ /* 0x080fe40007f5e0ff */
[----:B------:R-:W-:Y:S02]  /*0250*/  IADD3 R20, P3, PT, R16, R14, RZ ;  /* 0x0000000e10147210 */ /* 0x000fe40007f7e0ff */
[----:B------:R-:W-:Y:S01]  /*0260*/  IADD3.X R27, PT, PT, R4, UR7, RZ, P1, !PT ;  /* 0x00000007041b7c10 */ /* 0x000fe20008ffe4ff */
[----:B------:R-:W-:-:S02]  /*0270*/  IMAD.X R25, R19, 0x1, R6, P2 ;  /* 0x0000000113197824 */ /* 0x000fc400010e0606 */
[----:B--2---:R-:W-:Y:S02]  /*0280*/  IMAD.IADD R29, R21, 0x1, R22 ;  /* 0x00000001151d7824 */ /* 0x004fe400078e0216 */
[----:B------:R-:W-:-:S03]  /*0290*/  IMAD.X R21, R17, 0x1, R6, P3 ;  /* 0x0000000111157824 */ /* 0x000fc600018e0606 */
[----:B------:R0:W-:Y:S04]  /*02a0*/  STG.E desc[UR4][R26.64], R29 ;  /* 0x0000001d1a007986 */ /* 0x0001e8000c101904 */
[----:B------:R-:W2:Y:S04]  /*02b0*/  LDG.E R28, desc[UR4][R24.64] ;  /* 0x00000004181c7981 */ /* 0x000ea8000c1e1900 */
[----:B------:R-:W2:Y:S01]  /*02c0*/  LDG.E R19, desc[UR4][R20.64] ;  /* 0x0000000414137981 */ /* 0x000ea2000c1e1900 */
[-C--:B------:R-:W-:Y:S02]  /*02d0*/  IADD3 R22, P1, PT, R26, R14.reuse, RZ ;  /* 0x0000000e1a167210 */ /* 0x080fe40007f3e0ff */
[----:B------:R-:W-:-:S02]  /*02e0*/  IADD3 R18, P2, PT, R24, R14, RZ ;  /* 0x0000000e18127210 */ /* 0x000fc40007f5e0ff */
[----:B------:R-:W-:Y:S01]  /*02f0*/  IADD3 R16, P3, PT, R20, R14, RZ ;  /* 0x0000000e14107210 */ /* 0x000fe20007f7e0ff */
[----:B------:R-:W-:-:S04]  /*0300*/  IMAD.X R23, R27, 0x1, R6, P1 ;  /* 0x000000011b177824 */ /* 0x000fc800008e0606 */
[--C-:B------:R-:W-:Y:S02]  /*0310*/  IMAD.X R17, R21, 0x1, R6.reuse, P3 ;  /* 0x0000000115117824 */ /* 0x100fe400018e0606 */
[----:B--2---:R-:W-:Y:S02]  /*0320*/  IMAD.IADD R28, R28, 0x1, R19 ;  /* 0x000000011c1c7824 */ /* 0x004fe400078e0213 */
[----:B------:R-:W-:-:S03]  /*0330*/  IMAD.X R19, R25, 0x1, R6, P2 ;  /* 0x0000000119137824 */ /* 0x000fc600010e0606 */
[----:B------:R1:W-:Y:S04]  /*0340*/  STG.E desc[UR4][R22.64], R28 ;  /* 0x0000001c16007986 */ /* 0x0003e8000c101904 */
[----:B0-----:R-:W2:Y:S04]  /*0350*/  LDG.E R29, desc[UR4][R18.64] ;  /* 0x00000004121d7981 */ /* 0x001ea8000c1e1900 */
        /* <DEDUP_REMOVED lines=9> */
[----:B-1----:R-:W2:Y:S04]  /*03f0*/  LDG.E R28, desc[UR4][R24.64] ;  /* 0x00000004181c7981 */ /* 0x002ea8000c1e1900 */
        /* <DEDUP_REMOVED lines=24> */
[--C-:B------:R-:W-:Y:S02]  /*0580*/  IMAD.X R23, R27, 0x1, R6.reuse, P1 ;  /* 0x000000011b177824 */ /* 0x100fe400008e0606 */
[--C-:B------:R-:W-:Y:S02]  /*0590*/  IMAD.X R17, R25, 0x1, R6.reuse, P2 ;  /* 0x0000000119117824 */ /* 0x100fe400010e0606 */
[----:B--2---:R-:W-:Y:S02]  /*05a0*/  IMAD.IADD R28, R28, 0x1, R19 ;  /* 0x000000011c1c7824 */ /* 0x004fe400078e0213 */
[----:B------:R-:W-:-:S03]  /*05b0*/  IMAD.X R19, R21, 0x1, R6, P3 ;  /* 0x0000000115137824 */ /* 0x000fc600018e0606 */
[----:B------:R1:W-:Y:S04]  /*05c0*/  STG.E desc[UR4][R22.64], R28 ;  /* 0x0000001c16007986 */ /* 0x0003e8000c101904 */
[----:B0-----:R0:W2:Y:S04]  /*05d0*/  LDG.E R29, desc[UR4][R16.64] ;  /* 0x00000004101d7981 */ /* 0x0010a8000c1e1900 */
[----:B-1----:R-:W2:Y:S01]  /*05e0*/  LDG.E R28, desc[UR4][R18.64] ;  /* 0x00000004121c7981 */ /* 0x002ea2000c1e1900 */
[-C--:B------:R-:W-:Y:S02]  /*05f0*/  IADD3 R20, P1, PT, R22, R14.reuse, RZ ;  /* 0x0000000e16147210 */ /* 0x080fe40007f3e0ff */
[----:B------:R-:W-:-:S02]  /*0600*/  IADD3 R26, P3, PT, R18, R14, RZ ;  /* 0x0000000e121a7210 */ /* 0x000fc40007f7e0ff */
[-C--:B------:R-:W-:Y:S01]  /*0610*/  IADD3 R24, P2, PT, R16, R14.reuse, RZ ;  /* 0x0000000e10187210 */ /* 0x080fe20007f5e0ff */
[--C-:B------:R-:W-:Y:S02]  /*0620*/  IMAD.X R21, R23, 0x1, R6.reuse, P1 ;  /* 0x0000000117157824 */ /* 0x100fe400008e0606 */
[--C-:B------:R-:W-:Y:S02]  /*0630*/  IMAD.X R27, R19, 0x1, R6.reuse, P3 ;  /* 0x00000001131b7824 */ /* 0x100fe400018e0606 */
[----:B------:R-:W-:Y:S01]  /*0640*/  IMAD.X R25, R17, 0x1, R6, P2 ;  /* 0x0000000111197824 */ /* 0x000fe200010e0606 */
[----:B0-----:R-:W-:Y:S01]  /*0650*/  IADD3 R16, P1, PT, R20, R14, RZ ;  /* 0x0000000e14107210 */ /* 0x001fe20007f3e0ff */
[----:B--2---:R-:W-:-:S05]  /*0660*/  IMAD.IADD R29, R29, 0x1, R28 ;  /* 0x000000011d1d7824 */ /* 0x004fca00078e021c */
[----:B------:R0:W-:Y:S04]  /*0670*/  STG.E desc[UR4][R20.64], R29 ;  /* 0x0000001d14007986 */ /* 0x0001e8000c101904 */
[----:B------:R-:W2:Y:S04]  /*0680*/  LDG.E R24, desc[UR4][R24.64] ;  /* 0x0000000418187981 */ /* 0x000ea8000c1e1900 */
[----:B------:R-:W2:Y:S01]  /*0690*/  LDG.E R27, desc[UR4][R26.64] ;  /* 0x000000041a1b7981 */ /* 0x000ea2000c1e1900 */
[----:B------:R-:W-:Y:S01]  /*06a0*/  IMAD.X R17, R21, 0x1, R6, P1 ;  /* 0x0000000115117824 */ /* 0x000fe200008e0606 */
[----:B------:R-:W-:-:S02]  /*06b0*/  IADD3 R9, P1, PT, R9, -0x8, RZ ;  /* 0xfffffff809097810 */ /* 0x000fc40007f3e0ff */
[----:B------:R-:W-:Y:S02]  /*06c0*/  LEA R5, P2, R10, R5, 0x5 ;  /* 0x000000050a057211 */ /* 0x000fe400078428ff */
[----:B------:R-:W-:Y:S02]  /*06d0*/  IADD3.X R8, PT, PT, R8, -0x1, RZ, P1, !PT ;  /* 0xffffffff08087810 */ /* 0x000fe40000ffe4ff */
[----:B------:R-:W-:Y:S01]  /*06e0*/  ISETP.NE.U32.AND P1, PT, R9, RZ, PT ;  /* 0x000000ff0900720c */ /* 0x000fe20003f25070 */
[----:B------:R-:W-:-:S03]  /*06f0*/  IMAD.X R4, R4, 0x1, R7, P2 ;  /* 0x0000000104047824 */ /* 0x000fc600010e0607 */
[----:B------:R-:W-:Y:S01]  /*0700*/  ISETP.NE.AND.EX P1, PT, R8, RZ, PT, P1 ;  /* 0x000000ff0800720c */ /* 0x000fe20003f25310 */
[----:B--2---:R-:W-:-:S05]  /*0710*/  IMAD.IADD R19, R24, 0x1, R27 ;  /* 0x0000000118137824 */ /* 0x004fca00078e021b */
[----:B------:R0:W-:Y:S07]  /*0720*/  STG.E desc[UR4][R16.64], R19 ;  /* 0x0000001310007986 */ /* 0x0001ee000c101904 */
[----:B------:R-:W-:Y:S05]  /*0730*/  @P1 BRA `(.L_x_1) ;  /* 0xfffffff800a41947 */ /* 0x000fea000383ffff */
.L_x_0:
[----:B------:R-:W-:Y:S05]  /*0740*/  @!P0 EXIT ;  /* 0x000000000000894d */ /* 0x000fea0003800000 */
[----:B------:R-:W-:Y:S02]  /*0750*/  ISETP.GE.U32.AND P1, PT, R0, 0x4, PT ;  /* 0x000000040000780c */ /* 0x000fe40003f26070 */
[----:B------:R-:W-:Y:S02]  /*0760*/  LOP3.LUT R22, R10, 0x3, RZ, 0xc0, !PT ;  /* 0x000000030a167812 */ /* 0x000fe400078ec0ff */
[----:B------:R-:W-:Y:S02]  /*0770*/  ISETP.GE.U32.AND.EX P1, PT, RZ, RZ, PT, P1 ;  /* 0x000000ffff00720c */ /* 0x000fe40003f26110 */
[----:B------:R-:W-:-:S04]  /*0780*/  ISETP.NE.U32.AND P0, PT, R22, RZ, PT ;  /* 0x000000ff1600720c */ /* 0x000fc80003f05070 */
[----:B------:R-:W-:-:S07]  /*0790*/  ISETP.NE.AND.EX P0, PT, RZ, RZ, PT, P0 ;  /* 0x000000ffff00720c */ /* 0x000fce0003f05300 */
[----:B------:R-:W-:Y:S06]  /*07a0*/  @!P1 BRA `(.L_x_2) ;  /* 0x0000000000d49947 */ /* 0x000fec0003800000 */
[----:B------:R-:W1:Y:S01]  /*07b0*/  LDCU.128 UR8, c[0x0][0x380] ;  /* 0x00007000ff0877ac */ /* 0x000e620008000c00 */
[-C--:B------:R-:W-:Y:S02]  /*07c0*/  IMAD R0, R3, R10.reuse, RZ ;  /* 0x0000000a03007224 */ /* 0x080fe400078e02ff */
[----:B------:R-:W-:Y:S01]  /*07d0*/  IMAD.MOV.U32 R13, RZ, RZ, RZ ;  /* 0x000000ffff0d7224 */ /* 0x000fe200078e00ff */
[----:B------:R-:W2:Y:S01]  /*07e0*/  LDCU.64 UR6, c[0x0][0x390] ;  /* 0x00007200ff0677ac */ /* 0x000ea20008000a00 */
[C---:B------:R-:W-:Y:S02]  /*07f0*/  IMAD R7, R2.reuse, R11, R0 ;  /* 0x0000000b02077224 */ /* 0x040fe400078e0200 */
[----:B------:R-:W-:-:S04]  /*0800*/  IMAD.WIDE.U32 R4, R2, R10, R12 ;  /* 0x0000000a02047225 */ /* 0x000fc800078e000c */
[----:B------:R-:W-:Y:S02]  /*0810*/  IMAD.IADD R7, R5, 0x1, R7 ;  /* 0x0000000105077824 */ /* 0x000fe400078e0207 */
[----:B------:R-:W-:-:S03]  /*0820*/  IMAD.SHL.U32 R8, R4, 0x4, RZ ;  /* 0x0000000404087824 */ /* 0x000fc600078e00ff */
[----:B------:R-:W-:Y:S02]  /*0830*/  SHF.L.U64.HI R7, R4, 0x2, R7 ;  /* 0x0000000204077819 */ /* 0x000fe40000010207 */
[C---:B-1----:R-:W-:Y:S02]  /*0840*/  IADD3 R18, P1, PT, R8.reuse, UR8, RZ ;  /* 0x0000000808127c10 */ /* 0x042fe4000ff3e0ff */
[----:B0-----:R-:W-:Y:S02]  /*0850*/  IADD3 R16, P2, PT, R8, UR10, RZ ;  /* 0x0000000a08107c10 */ /* 0x001fe4000ff5e0ff */
[C---:B------:R-:W-:Y:S02]  /*0860*/  IADD3.X R19, PT, PT, R7.reuse, UR9, RZ, P1, !PT ;  /* 0x0000000907137c10 */ /* 0x040fe40008ffe4ff */
[----:B------:R-:W-:-:S03]  /*0870*/  IADD3.X R17, PT, PT, R7, UR11, RZ, P2, !PT ;  /* 0x0000000b07117c10 */ /* 0x000fc600097fe4ff */
[----:B------:R-:W3:Y:S04]  /*0880*/  LDG.E R5, desc[UR4][R18.64] ;  /* 0x0000000412057981 */ /* 0x000ee8000c1e1900 */
[----:B------:R-:W3:Y:S01]  /*0890*/  LDG.E R20, desc[UR4][R16.64] ;  /* 0x0000000410147981 */ /* 0x000ee2000c1e1900 */
[C---:B------:R-:W-:Y:S01]  /*08a0*/  IMAD.SHL.U32 R4, R10.reuse, 0x4, RZ ;  /* 0x000000040a047824 */ /* 0x040fe200078e00ff */
[----:B------:R-:W-:Y:S02]  /*08b0*/  SHF.L.U64.HI R0, R10, 0x2, R11 ;  /* 0x000000020a007819 */ /* 0x000fe4000001020b */
[----:B--2---:R-:W-:Y:S02]  /*08c0*/  IADD3 R8, P1, PT, R8, UR6, RZ ;  /* 0x0000000608087c10 */ /* 0x004fe4000ff3e0ff */
[----:B------:R-:W-:-:S02]  /*08d0*/  IADD3 R14, P2, PT, R4, R18, RZ ;  /* 0x00000012040e7210 */ /* 0x000fc40007f5e0ff */
[----:B------:R-:W-:Y:S02]  /*08e0*/  IADD3 R6, P3, PT, R4, R16, RZ ;  /* 0x0000001004067210 */ /* 0x000fe40007f7e0ff */
[----:B------:R-:W-:Y:S01]  /*08f0*/  IADD3.X R9, PT, PT, R7, UR7, RZ, P1, !PT ;  /* 0x0000000707097c10 */ /* 0x000fe20008ffe4ff */
[C---:B------:R-:W-:Y:S02]  /*0900*/  IMAD.X R15, R0.reuse, 0x1, R19, P2 ;  /* 0x00000001000f7824 */ /* 0x040fe400010e0613 */
[----:B------:R-:W-:Y:S02]  /*0910*/  IMAD.X R7, R0, 0x1, R17, P3 ;  /* 0x0000000100077824 */ /* 0x000fe400018e0611 */
[----:B---3--:R-:W-:-:S05]  /*0920*/  IMAD.IADD R5, R5, 0x1, R20 ;  /* 0x0000000105057824 */ /* 0x008fca00078e0214 */
[----:B------:R0:W-:Y:S04]  /*0930*/  STG.E desc[UR4][R8.64], R5 ;  /* 0x0000000508007986 */ /* 0x0001e8000c101904 */
[----:B------:R-:W2:Y:S04]  /*0940*/  LDG.E R23, desc[UR4][R14.64] ;  /* 0x000000040e177981 */ /* 0x000ea8000c1e1900 */
[----:B------:R-:W2:Y:S01]  /*0950*/  LDG.E R24, desc[UR4][R6.64] ;  /* 0x0000000406187981 */ /* 0x000ea2000c1e1900 */
[----:B------:R-:W-:Y:S02]  /*0960*/  IADD3 R16, P1, PT, R4, R8, RZ ;  /* 0x0000000804107210 */ /* 0x000fe40007f3e0ff */
[----:B------:R-:W-:-:S02]  /*0970*/  IADD3 R20, P2, PT, R14, R4, RZ ;  /* 0x000000040e147210 */ /* 0x000fc40007f5e0ff */
[----:B------:R-:W-:Y:S01]  /*0980*/  IADD3 R18, P3, PT, R6, R4, RZ ;  /* 0x0000000406127210 */ /* 0x000fe20007f7e0ff */
[----:B------:R-:W-:Y:S02]  /*0990*/  IMAD.X R17, R0, 0x1, R9, P1 ;  /* 0x0000000100117824 */ /* 0x000fe400008e0609 */
[--C-:B------:R-:W-:Y:S02]  /*09a0*/  IMAD.X R21, R15, 0x1, R0.reuse, P2 ;  /* 0x000000010f157824 */ /* 0x100fe400010e0600 */
[----:B------:R-:W-:Y:S02]  /*09b0*/  IMAD.X R19, R7, 0x1, R0, P3 ;  /* 0x0000000107137824 */ /* 0x000fe400018e0600 */
[----:B--2---:R-:W-:-:S05]  /*09c0*/  IMAD.IADD R23, R23, 0x1, R24 ;  /* 0x0000000117177824 */ /* 0x004fca00078e0218 */
[----:B------:R1:W-:Y:S04]  /*09d0*/  STG.E desc[UR4][R16.64], R23 ;  /* 0x0000001710007986 */ /* 0x0003e8000c101904 */
[----:B0-----:R-:W2:Y:S04]  /*09e0*/  LDG.E R5, desc[UR4][R20.64] ;  /* 0x0000000414057981 */ /* 0x001ea8000c1e1900 */
[----:B------:R-:W2:Y:S01]  /*09f0*/  LDG.E R24, desc[UR4][R18.64] ;  /* 0x0000000412187981 */ /* 0x000ea2000c1e1900 */
[-C--:B------:R-:W-:Y:S02]  /*0a00*/  IADD3 R6, P1, PT, R16, R4.reuse, RZ ;  /* 0x0000000410067210 */ /* 0x080fe40007f3e0ff */
[----:B------:R-:W-:-:S02]  /*0a10*/  IADD3 R14, P3, PT, R18, R4, RZ ;  /* 0x00000004120e7210 */ /* 0x000fc40007f7e0ff */
[----:B------:R-:W-:Y:S01]  /*0a20*/  IADD3 R8, P2, PT, R20, R4, RZ ;  /* 0x0000000414087210 */ /* 0x000fe20007f5e0ff */
[--C-:B------:R-:W-:Y:S02]  /*0a30*/  IMAD.X R7, R17, 0x1, R0.reuse, P1 ;  /* 0x0000000111077824 */ /* 0x100fe400008e0600 */
[--C-:B------:R-:W-:Y:S02]  /*0a40*/  IMAD.X R15, R19, 0x1, R0.reuse, P3 ;  /* 0x00000001130f7824 */ /* 0x100fe400018e0600 */
[----:B------:R-:W-:Y:S02]  /*0a50*/  IMAD.X R9, R21, 0x1, R0, P2 ;  /* 0x0000000115097824 */ /* 0x000fe400010e0600 */
[----:B--2---:R-:W-:-:S05]  /*0a60*/  IMAD.IADD R25, R5, 0x1, R24 ;  /* 0x0000000105197824 */ /* 0x004fca00078e0218 */
[----:B------:R2:W-:Y:S04]  /*0a70*/  STG.E desc[UR4][R6.64], R25 ;  /* 0x0000001906007986 */ /* 0x0005e8000c101904 */
[----:B------:R-:W1:Y:S04]  /*0a80*/  LDG.E R8, desc[UR4][R8.64] ;  /* 0x0000000408087981 */ /* 0x000e68000c1e1900 */
[----:B------:R-:W1:Y:S01]  /*0a90*/  LDG.E R15, desc[UR4][R14.64] ;  /* 0x000000040e0f7981 */ /* 0x000e62000c1e1900 */
[----:B------:R-:W-:-:S05]  /*0aa0*/  IADD3 R4, P1, PT, R6, R4, RZ ;  /* 0x0000000406047210 */ /* 0x000fca0007f3e0ff */
[----:B------:R-:W-:Y:S01]  /*0ab0*/  IMAD.X R5, R7, 0x1, R0, P1 ;  /* 0x0000000107057824 */ /* 0x000fe200008e0600 */
[----:B------:R-:W-:-:S05]  /*0ac0*/  IADD3 R2, P1, PT, R2, 0x4, RZ ;  /* 0x0000000402027810 */ /* 0x000fca0007f3e0ff */
[----:B------:R-:W-:Y:S02]  /*0ad0*/  IMAD.X R3, RZ, RZ, R3, P1 ;  /* 0x000000ffff037224 */ /* 0x000fe400008e0603 */
[----:B-1----:R-:W-:-:S05]  /*0ae0*/  IMAD.IADD R17, R8, 0x1, R15 ;  /* 0x0000000108117824 */ /* 0x002fca00078e020f */
[----:B------:R2:W-:Y:S02]  /*0af0*/  STG.E desc[UR4][R4.64], R17 ;  /* 0x0000001104007986 */ /* 0x0005e4000c101904 */
.L_x_2:
[----:B------:R-:W-:Y:S05]  /*0b00*/  @!P0 EXIT ;  /* 0x000000000000894d */ /* 0x000fea0003800000 */
[----:B------:R-:W-:Y:S02]  /*0b10*/  ISETP.NE.U32.AND P1, PT, R22, 0x1, PT ;  /* 0x000000011600780c */ /* 0x000fe40003f25070 */
[----:B------:R-:W-:Y:S02]  /*0b20*/  LOP3.LUT R0, R10, 0x1, RZ, 0xc0, !PT ;  /* 0x000000010a007812 */ /* 0x000fe400078ec0ff */
[----:B------:R-:W-:Y:S02]  /*0b30*/  ISETP.NE.AND.EX P1, PT, RZ, RZ, PT, P1 ;  /* 0x000000ffff00720c */ /* 0x000fe40003f25310 */
[----:B------:R-:W-:-:S04]  /*0b40*/  ISETP.NE.U32.AND P0, PT, R0, 0x1, PT ;  /* 0x000000010000780c */ /* 0x000fc80003f05070 */
[----:B------:R-:W-:-:S07]  /*0b50*/  ISETP.NE.U32.AND.EX P0, PT, RZ, RZ, PT, P0 ;  /* 0x000000ffff00720c */ /* 0x000fce0003f05100 */
[----:B------:R-:W-:Y:S06]  /*0b60*/  @!P1 BRA `(.L_x_3) ;  /* 0x0000000000889947 */ /* 0x000fec0003800000 */
[----:B------:R-:W1:Y:S01]  /*0b70*/  LDCU.128 UR8, c[0x0][0x380] ;  /* 0x00007000ff0877ac */ /* 0x000e620008000c00 */
[-C--:B------:R-:W-:Y:S02]  /*0b80*/  IMAD R0, R3, R10.reuse, RZ ;  /* 0x0000000a03007224 */ /* 0x080fe400078e02ff */
[----:B--2---:R-:W-:Y:S01]  /*0b90*/  IMAD.MOV.U32 R4, RZ, RZ, R12 ;  /* 0x000000ffff047224 */ /* 0x004fe200078e000c */
[----:B------:R-:W2:Y:S01]  /*0ba0*/  LDCU.64 UR6, c[0x0][0x390] ;  /* 0x00007200ff0677ac */ /* 0x000ea20008000a00 */
[----:B------:R-:W-:Y:S02]  /*0bb0*/  IMAD.MOV.U32 R5, RZ, RZ, RZ ;  /* 0x000000ffff057224 */ /* 0x000fe400078e00ff */
[C---:B------:R-:W-:Y:S02]  /*0bc0*/  IMAD R7, R2.reuse, R11, R0 ;  /* 0x0000000b02077224 */ /* 0x040fe400078e0200 */
[----:B------:R-:W-:-:S04]  /*0bd0*/  IMAD.WIDE.U32 R4, R2, R10, R4 ;  /* 0x0000000a02047225 */ /* 0x000fc800078e0004 */
[----:B------:R-:W-:Y:S02]  /*0be0*/  IMAD.IADD R7, R5, 0x1, R7 ;  /* 0x0000000105077824 */ /* 0x000fe400078e0207 */
[----:B------:R-:W-:-:S03]  /*0bf0*/  IMAD.SHL.U32 R14, R4, 0x4, RZ ;  /* 0x00000004040e7824 */ /* 0x000fc600078e00ff */
[----:B------:R-:W-:Y:S02]  /*0c00*/  SHF.L.U64.HI R5, R4, 0x2, R7 ;  /* 0x0000000204057819 */ /* 0x000fe40000010207 */
[C---:B-1----:R-:W-:Y:S02]  /*0c10*/  IADD3 R6, P1, PT, R14.reuse, UR8, RZ ;  /* 0x000000080e067c10 */ /* 0x042fe4000ff3e0ff */
[----:B------:R-:W-:Y:S02]  /*0c20*/  IADD3 R8, P2, PT, R14, UR10, RZ ;  /* 0x0000000a0e087c10 */ /* 0x000fe4000ff5e0ff */
[C---:B------:R-:W-:Y:S02]  /*0c30*/  IADD3.X R7, PT, PT, R5.reuse, UR9, RZ, P1, !PT ;  /* 0x0000000905077c10 */ /* 0x040fe40008ffe4ff */
[----:B------:R-:W-:-:S03]  /*0c40*/  IADD3.X R9, PT, PT, R5, UR11, RZ, P2, !PT ;  /* 0x0000000b05097c10 */ /* 0x000fc600097fe4ff */
[----:B------:R-:W3:Y:S04]  /*0c50*/  LDG.E R0, desc[UR4][R6.64] ;  /* 0x0000000406007981 */ /* 0x000ee8000c1e1900 */
[----:B0-----:R-:W3:Y:S01]  /*0c60*/  LDG.E R19, desc[UR4][R8.64] ;  /* 0x0000000408137981 */ /* 0x001ee2000c1e1900 */
        /* <DEDUP_REMOVED lines=12> */
[----:B------:R-:W-:-:S05]  /*0d30*/  IADD3 R6, P1, PT, R23, R4, RZ ;  /* 0x0000000417067210 */ /* 0x000fca0007f3e0ff */
[----:B------:R-:W-:Y:S01]  /*0d40*/  IMAD.X R7, R21, 0x1, R5, P1 ;  /* 0x0000000115077824 */ /* 0x000fe200008e0605 */
[----:B------:R-:W-:-:S05]  /*0d50*/  IADD3 R2, P1, PT, R2, 0x2, RZ ;  /* 0x0000000202027810 */ /* 0x000fca0007f3e0ff */
[----:B------:R-:W-:Y:S02]  /*0d60*/  IMAD.X R3, RZ, RZ, R3, P1 ;  /* 0x000000ffff037224 */ /* 0x000fe400008e0603 */
[----:B--2---:R-:W-:-:S05]  /*0d70*/  IMAD.IADD R9, R14, 0x1, R17 ;  /* 0x000000010e097824 */ /* 0x004fca00078e0211 */
[----:B------:R1:W-:Y:S02]  /*0d80*/  STG.E desc[UR4][R6.64], R9 ;  /* 0x0000000906007986 */ /* 0x0003e4000c101904 */
.L_x_3:
[----:B------:R-:W-:Y:S05]  /*0d90*/  @P0 EXIT ;  /* 0x000000000000094d */ /* 0x000fea0003800000 */
[----:B------:R-:W3:Y:S01]  /*0da0*/  LDCU.128 UR8, c[0x0][0x380] ;  /* 0x00007000ff0877ac */ /* 0x000ee20008000c00 */
[-C--:B------:R-:W-:Y:S02]  /*0db0*/  IMAD R3, R3, R10.reuse, RZ ;  /* 0x0000000a03037224 */ /* 0x080fe400078e02ff */
[----:B-12---:R-:W-:Y:S01]  /*0dc0*/  IMAD.MOV.U32 R4, RZ, RZ, R12 ;  /* 0x000000ffff047224 */ /* 0x006fe200078e000c */
[----:B------:R-:W1:Y:S01]  /*0dd0*/  LDCU.64 UR6, c[0x0][0x390] ;  /* 0x00007200ff0677ac */ /* 0x000e620008000a00 */
[----:B------:R-:W-:Y:S02]  /*0de0*/  IMAD.MOV.U32 R5, RZ, RZ, RZ ;  /* 0x000000ffff057224 */ /* 0x000fe400078e00ff */
[C---:B------:R-:W-:Y:S02]  /*0df0*/  IMAD R3, R2.reuse, R11, R3 ;  /* 0x0000000b02037224 */ /* 0x040fe400078e0203 */
[----:B------:R-:W-:-:S04]  /*0e00*/  IMAD.WIDE.U32 R4, R2, R10, R4 ;  /* 0x0000000a02047225 */ /* 0x000fc800078e0004 */
[----:B------:R-:W-:Y:S02]  /*0e10*/  IMAD.IADD R3, R5, 0x1, R3 ;  /* 0x0000000105037824 */ /* 0x000fe400078e0203 */
[----:B------:R-:W-:-:S03]  /*0e20*/  IMAD.SHL.U32 R6, R4, 0x4, RZ ;  /* 0x0000000404067824 */ /* 0x000fc600078e00ff */
[----:B------:R-:W-:Y:S02]  /*0e30*/  SHF.L.U64.HI R0, R4, 0x2, R3 ;  /* 0x0000000204007819 */ /* 0x000fe40000010203 */
[C---:B---3--:R-:W-:Y:S02]  /*0e40*/  IADD3 R4, P1, PT, R6.reuse, UR10, RZ ;  /* 0x0000000a06047c10 */ /* 0x048fe4000ff3e0ff */
[----:B------:R-:W-:Y:S02]  /*0e50*/  IADD3 R2, P0, PT, R6, UR8, RZ ;  /* 0x0000000806027c10 */ /* 0x000fe4000ff1e0ff */
[C---:B------:R-:W-:Y:S02]  /*0e60*/  IADD3.X R5, PT, PT, R0.reuse, UR11, RZ, P1, !PT ;  /* 0x0000000b00057c10 */ /* 0x040fe40008ffe4ff */
[----:B------:R-:W-:-:S04]  /*0e70*/  IADD3.X R3, PT, PT, R0, UR9, RZ, P0, !PT ;  /* 0x0000000900037c10 */ /* 0x000fc800087fe4ff */
[----:B------:R-:W2:Y:S04]  /*0e80*/  LDG.E R5, desc[UR4][R4.64] ;  /* 0x0000000404057981 */ /* 0x000ea8000c1e1900 */
[----:B------:R-:W2:Y:S01]  /*0e90*/  LDG.E R2, desc[UR4][R2.64] ;  /* 0x0000000402027981 */ /* 0x000ea2000c1e1900 */
[----:B-1----:R-:W-:-:S04]  /*0ea0*/  IADD3 R6, P0, PT, R6, UR6, RZ ;  /* 0x0000000606067c10 */ /* 0x002fc8000ff1e0ff */
[----:B------:R-:W-:Y:S01]  /*0eb0*/  IADD3.X R7, PT, PT, R0, UR7, RZ, P0, !PT ;  /* 0x0000000700077c10 */ /* 0x000fe200087fe4ff */
[----:B--2---:R-:W-:-:S05]  /*0ec0*/  IMAD.IADD R9, R2, 0x1, R5 ;  /* 0x0000000102097824 */ /* 0x004fca00078e0205 */
[----:B------:R-:W-:Y:S01]  /*0ed0*/  STG.E desc[UR4][R6.64], R9 ;  /* 0x0000000906007986 */ /* 0x000fe2000c101904 */
[----:B------:R-:W-:Y:S05]  /*0ee0*/  EXIT ;  /* 0x000000000000794d */ /* 0x000fea0003800000 */
.L_x_4:
[----:B------:R-:W-:-:S00]  /*0ef0*/  BRA `(.L_x_4) ;  /* 0xfffffffc00fc7947 */ /* 0x000fc0000383ffff */
[----:B------:R-:W-:-:S00]  /*0f00*/  NOP ;  /* 0x0000000000007918 */ /* 0x000fc00000000000 */
[----:B------:R-:W-:-:S00]  /*0f10*/  NOP ;  /* 0x0000000000007918 */ /* 0x000fc00000000000 */
[----:B------:R-:W-:-:S00]  /*0f20*/  NOP ;  /* 0x0000000000007918 */ /* 0x000fc00000000000 */
[----:B------:R-:W-:-:S00]  /*0f30*/  NOP ;  /* 0x0000000000007918 */ /* 0x000fc00000000000 */
[----:B------:R-:W-:-:S00]  /*0f40*/  NOP ;  /* 0x0000000000007918 */ /* 0x000fc00000000000 */
[----:B------:R-:W-:-:S00]  /*0f50*/  NOP ;  /* 0x0000000000007918 */ /* 0x000fc00000000000 */
[----:B------:R-:W-:-:S00]  /*0f60*/  NOP ;  /* 0x0000000000007918 */ /* 0x000fc00000000000 */
[----:B------:R-:W-:-:S00]  /*0f70*/  NOP ;  /* 0x0000000000007918 */ /* 0x000fc00000000000 */
.L_x_12:


//--------------------- .text._Z19Matrix_Addition_RowPiS_S_m --------------------------
	.section	.text._Z19Matrix_Addition_RowPiS_S_m,"ax",@progbits
	.align	128
        .global         _Z19Matrix_Addition_RowPiS_S_m
        .type           _Z19Matrix_Addition_RowPiS_S_m,@function
        .size           _Z19Matrix_Addition_RowPiS_S_m,(.L_x_13 - _Z19Matrix_Addition_RowPiS_S_m)
        .other          _Z19Matrix_Addition_RowPiS_S_m,@"STO_CUDA_ENTRY STV_DEFAULT"
_Z19Matrix_Addition_RowPiS_S_m:
.text._Z19Matrix_Addition_RowPiS_S_m:
[----:B------:R-:W-:Y:S01]  /*0000*/  LDC R1, c[0x0][0x37c] ;  /* 0x0000df00ff017b82 */ /* 0x000fe20000000800 */
[----:B------:R-:W0:Y:S01]  /*0010*/  LDCU.64 UR8, c[0x0][0x398] ;  /* 0x00007300ff0877ac */ /* 0x000e220008000a00 */
[----:B------:R-:W1:Y:S06]  /*0020*/  S2R R3, SR_TID.X ;  /* 0x0000000000037919 */ /* 0x000e6c0000002100 */
[----:B------:R-:W2:Y:S08]  /*0030*/  LDC R0, c[0x0][0x360] ;  /* 0x0000d800ff007b82 */ /* 0x000eb00000000800 */
[----:B------:R-:W3:Y:S01]  /*0040*/  S2UR UR4, SR_CTAID.X ;  /* 0x00000000000479c3 */ /* 0x000ee20000002500 */
[----:B0-----:R-:W-:-:S04]  /*0050*/  ISETP.NE.U32.AND P0, PT, RZ, UR8, PT ;  /* 0x00000008ff007c0c */ /* 0x001fc8000bf05070 */
[----:B------:R-:W-:-:S13]  /*0060*/  ISETP.NE.AND.EX P0, PT, RZ, UR9, PT, P0 ;  /* 0x00000009ff007c0c */ /* 0x000fda000bf05300 */
[----:B-1-3--:R-:W-:Y:S05]  /*0070*/  @!P0 EXIT ;  /* 0x000000000000894d */ /* 0x00afea0003800000 */
[----:B------:R-:W-:Y:S01]  /*0080*/  UISETP.GE.U32.AND UP0, UPT, UR8, 0x10, UPT ;  /* 0x000000100800788c */ /* 0x000fe2000bf06070 */
[----:B--2---:R-:W-:Y:S01]  /*0090*/  IMAD R0, R0, UR4, R3 ;  /* 0x0000000400007c24 */ /* 0x004fe2000f8e0203 */
[----:B------:R-:W-:Y:S02]  /*00a0*/  ULOP3.LUT UR12, UR8, 0xf, URZ, 0xc0, !UPT ;  /* 0x0000000f080c7892 */ /* 0x000fe4000f8ec0ff */
[----:B------:R-:W-:Y:S01]  /*00b0*/  UISETP.GE.U32.AND.EX UP0, UPT, UR9, URZ, UPT, UP0 ;  /* 0x000000ff0900728c */ /* 0x000fe2000bf06100 */
[----:B------:R-:W-:Y:S01]  /*00c0*/  UMOV UR5, URZ ;  /* 0x000000ff00057c82 */ /* 0x000fe20008000000 */
[----:B------:R-:W-:Y:S02]  /*00d0*/  UMOV UR6, URZ ;  /* 0x000000ff00067c82 */ /* 0x000fe40008000000 */
[----:B------:R-:W-:Y:S01]  /*00e0*/  ISETP.NE.U32.AND P0, PT, RZ, UR12, PT ;  /* 0x0000000cff007c0c */ /* 0x000fe2000bf05070 */
[----:B------:R-:W0:Y:S03]  /*00f0*/  LDCU.64 UR10, c[0x0][0x358] ;  /* 0x00006b00ff0a77ac */ /* 0x000e260008000a00 */
[----:B------:R-:W-:Y:S01]  /*0100*/  ISETP.NE.AND.EX P0, PT, RZ, RZ, PT, P0 ;  /* 0x000000ffff00720c */ /* 0x000fe20003f05300 */
[----:B------:R-:W-:-:S12]  /*0110*/  BRA.U !UP0, `(.L_x_5) ;  /* 0x00000005086c7547 */ /* 0x000fd8000b800000 */
[----:B------:R-:W1:Y:S01]  /*0120*/  LDCU.128 UR16, c[0x0][0x380] ;  /* 0x00007000ff1077ac */ /* 0x000e620008000c00 */
[C---:B------:R-:W-:Y:S01]  /*0130*/  LEA R8, P1, R0.reuse, 0x20, 0x2 ;  /* 0x0000002000087811 */ /* 0x040fe200078210ff */
[----:B------:R-:W2:Y:S03]  /*0140*/  LDCU.64 UR14, c[0x0][0x390] ;  /* 0x00007200ff0e77ac */ /* 0x000ea60008000a00 */
[----:B------:R-:W-:Y:S01]  /*0150*/  LEA.HI.X R11, R0, RZ, RZ, 0x2, P1 ;  /* 0x000000ff000b7211 */ /* 0x000fe200008f14ff */
[----:B------:R-:W3:Y:S01]  /*0160*/  LDCU UR6, c[0x0][0x39c] ;  /* 0x00007380ff0677ac */ /* 0x000ee20008000800 */
[----:B------:R-:W-:Y:S01]  /*0170*/  ULOP3.LUT UR5, UR8, 0xfffffff0, URZ, 0xc0, !UPT ;  /* 0xfffffff008057892 */ /* 0x000fe2000f8ec0ff */
[----:B-1----:R-:W-:-:S06]  /*0180*/  IADD3 R4, P2, PT, R8, UR16, RZ ;  /* 0x0000001008047c10 */ /* 0x002fcc000ff5e0ff */
[----:B------:R-:W-:Y:S01]  /*0190*/  UMOV UR4, UR5 ;  /* 0x0000000500047c82 */ /* 0x000fe20008000000 */
[C---:B------:R-:W-:Y:S02]  /*01a0*/  IADD3 R2, P3, PT, R8.reuse, UR18, RZ ;  /* 0x0000001208027c10 */ /* 0x040fe4000ff7e0ff */
[----:B--2---:R-:W-:Y:S02]  /*01b0*/  IADD3 R8, P4, PT, R8, UR14, RZ ;  /* 0x0000000e08087c10 */ /* 0x004fe4000ff9e0ff */
[C---:B------:R-:W-:Y:S02]  /*01c0*/  IADD3.X R5, PT, PT, R11.reuse, UR17, RZ, P2, !PT ;  /* 0x000000110b057c10 */ /* 0x040fe400097fe4ff */
[C---:B------:R-:W-:Y:S01]  /*01d0*/  IADD3.X R3, PT, PT, R11.reuse, UR19, RZ, P3, !PT ;  /* 0x000000130b037c10 */ /* 0x040fe20009ffe4ff */
[----:B---3--:R-:W-:Y:S01]  /*01e0*/  UMOV UR7, UR6 ;  /* 0x0000000600077c82 */ /* 0x008fe20008000000 */
[----:B------:R-:W-:-:S07]  /*01f0*/  IADD3.X R11, PT, PT, R11, UR15, RZ, P4, !PT ;  /* 0x0000000f0b0b7c10 */ /* 0x000fce000a7fe4ff */
.L_x_6:
[----:B01----:R-:W2:Y:S04]  /*0200*/  LDG.E R6, desc[UR10][R4.64+-0x20] ;  /* 0xffffe00a04067981 */ /* 0x003ea8000c1e1900 */
[----:B------:R-:W2:Y:S02]  /*0210*/  LDG.E R7, desc[UR10][R2.64+-0x20] ;  /* 0xffffe00a02077981 */ /* 0x000ea4000c1e1900 */
[----:B--2---:R-:W-:Y:S02]  /*0220*/  IMAD.IADD R9, R6, 0x1, R7 ;  /* 0x0000000106097824 */ /* 0x004fe400078e0207 */
[----:B------:R-:W-:Y:S02]  /*0230*/  IMAD.MOV.U32 R6, RZ, RZ, R8 ;  /* 0x000000ffff067224 */ /* 0x000fe400078e0008 */
[----:B------:R-:W-:-:S05]  /*0240*/  IMAD.MOV.U32 R7, RZ, RZ, R11 ;  /* 0x000000ffff077224 */ /* 0x000fca00078e000b */
[----:B------:R0:W-:Y:S04]  /*0250*/  STG.E desc[UR10][R6.64+-0x20], R9 ;  /* 0xffffe00906007986 */ /* 0x0001e8000c10190a */
[----:B------:R-:W2:Y:S04]  /*0260*/  LDG.E R8, desc[UR10][R4.64+-0x1c] ;  /* 0xffffe40a04087981 */ /* 0x000ea8000c1e1900 */
[----:B------:R-:W2:Y:S02]  /*0270*/  LDG.E R11, desc[UR10][R2.64+-0x1c] ;  /* 0xffffe40a020b7981 */ /* 0x000ea4000c1e1900 */
[----:B--2---:R-:W-:-:S05]  /*0280*/  IMAD.IADD R11, R8, 0x1, R11 ;  /* 0x00000001080b7824 */ /* 0x004fca00078e020b */
[----:B------:R1:W-:Y:S04]  /*0290*/  STG.E desc[UR10][R6.64+-0x1c], R11 ;  /* 0xffffe40b06007986 */ /* 0x0003e8000c10190a */
[----:B------:R-:W2:Y:S04]  /*02a0*/  LDG.E R8, desc[UR10][R4.64+-0x18] ;  /* 0xffffe80a04087981 */ /* 0x000ea8000c1e1900 */
[----:B------:R-:W2:Y:S02]  /*02b0*/  LDG.E R13, desc[UR10][R2.64+-0x18] ;  /* 0xffffe80a020d7981 */ /* 0x000ea4000c1e1900 */
[----:B--2---:R-:W-:-:S05]  /*02c0*/  IMAD.IADD R13, R8, 0x1, R13 ;  /* 0x00000001080d7824 */ /* 0x004fca00078e020d */
[----:B------:R2:W-:Y:S04]  /*02d0*/  STG.E desc[UR10][R6.64+-0x18], R13 ;  /* 0xffffe80d06007986 */ /* 0x0005e8000c10190a */
[----:B------:R-:W3:Y:S04]  /*02e0*/  LDG.E R8, desc[UR10][R4.64+-0x14] ;  /* 0xffffec0a04087981 */ /* 0x000ee8000c1e1900 */
[----:B------:R-:W3:Y:S02]  /*02f0*/  LDG.E R15, desc[UR10][R2.64+-0x14] ;  /* 0xffffec0a020f7981 */ /* 0x000ee4000c1e1900 */
[----:B---3--:R-:W-:-:S05]  /*0300*/  IMAD.IADD R15, R8, 0x1, R15 ;  /* 0x00000001080f7824 */ /* 0x008fca00078e020f */
[----:B------:R3:W-:Y:S04]  /*0310*/  STG.E desc[UR10][R6.64+-0x14], R15 ;  /* 0xffffec0f06007986 */ /* 0x0007e8000c10190a */
[----:B------:R-:W4:Y:S04]  /*0320*/  LDG.E R8, desc[UR10][R4.64+-0x10] ;  /* 0xfffff00a04087981 */ /* 0x000f28000c1e1900 */
[----:B0-----:R-:W4:Y:S02]  /*0330*/  LDG.E R9, desc[UR10][R2.64+-0x10] ;  /* 0xfffff00a02097981 */ /* 0x001f24000c1e1900 */
[----:B----4-:R-:W-:-:S05]  /*0340*/  IMAD.IADD R9, R8, 0x1, R9 ;  /* 0x0000000108097824 */ /* 0x010fca00078e0209 */
[----:B------:R0:W-:Y:S04]  /*0350*/  STG.E desc[UR10][R6.64+-0x10], R9 ;  /* 0xfffff00906007986 */ /* 0x0001e8000c10190a */
[----:B------:R-:W4:Y:S04]  /*0360*/  LDG.E R8, desc[UR10][R4.64+-0xc] ;  /* 0xfffff40a04087981 */ /* 0x000f28000c1e1900 */
[----:B-1----:R-:W4:Y:S02]  /*0370*/  LDG.E R11, desc[UR10][R2.64+-0xc] ;  /* 0xfffff40a020b7981 */ /* 0x002f24000c1e1900 */
[----:B----4-:R-:W-:-:S05]  /*0380*/  IMAD.IADD R11, R8, 0x1, R11 ;  /* 0x00000001080b7824 */ /* 0x010fca00078e020b */
[----:B------:R1:W-:Y:S04]  /*0390*/  STG.E desc[UR10][R6.64+-0xc], R11 ;  /* 0xfffff40b06007986 */ /* 0x0003e8000c10190a */
[----:B------:R-:W4:Y:S04]  /*03a0*/  LDG.E R8, desc[UR10][R4.64+-0x8] ;  /* 0xfffff80a04087981 */ /* 0x000f28000c1e1900 */
[----:B--2---:R-:W4:Y:S02]  /*03b0*/  LDG.E R13, desc[UR10][R2.64+-0x8] ;  /* 0xfffff80a020d7981 */ /* 0x004f24000c1e1900 */
[----:B----4-:R-:W-:-:S05]  /*03c0*/  IMAD.IADD R13, R8, 0x1, R13 ;  /* 0x00000001080d7824 */ /* 0x010fca00078e020d */
[----:B------:R2:W-:Y:S04]  /*03d0*/  STG.E desc[UR10][R6.64+-0x8], R13 ;  /* 0xfffff80d06007986 */ /* 0x0005e8000c10190a */
[----:B------:R-:W4:Y:S04]  /*03e0*/  LDG.E R8, desc[UR10][R4.64+-0x4] ;  /* 0xfffffc0a04087981 */ /* 0x000f28000c1e1900 */
[----:B---3--:R-:W4:Y:S02]  /*03f0*/  LDG.E R15, desc[UR10][R2.64+-0x4] ;  /* 0xfffffc0a020f7981 */ /* 0x008f24000c1e1900 */
[----:B----4-:R-:W-:-:S05]  /*0400*/  IMAD.IADD R15, R8, 0x1, R15 ;  /* 0x00000001080f7824 */ /* 0x010fca00078e020f */
        /* <DEDUP_REMOVED lines=20> */
[----:B------:R-:W-:Y:S04]  /*0550*/  STG.E desc[UR10][R6.64+0x10], R9 ;  /* 0x0000100906007986 */ /* 0x000fe8000c10190a */
[----:B------:R-:W4:Y:S04]  /*0560*/  LDG.E R8, desc[UR10][R4.64+0x14] ;  /* 0x0000140a04087981 */ /* 0x000f28000c1e1900 */
[----:B-1----:R-:W4:Y:S02]  /*0570*/  LDG.E R11, desc[UR10][R2.64+0x14] ;  /* 0x0000140a020b7981 */ /* 0x002f24000c1e1900 */
[----:B----4-:R-:W-:-:S05]  /*0580*/  IMAD.IADD R11, R8, 0x1, R11 ;  /* 0x00000001080b7824 */ /* 0x010fca00078e020b */
[----:B------:R0:W-:Y:S04]  /*0590*/  STG.E desc[UR10][R6.64+0x14], R11 ;  /* 0x0000140b06007986 */ /* 0x0001e8000c10190a */
[----:B------:R-:W4:Y:S04]  /*05a0*/  LDG.E R8, desc[UR10][R4.64+0x18] ;  /* 0x0000180a04087981 */ /* 0x000f28000c1e1900 */
[----:B--2---:R-:W4:Y:S02]  /*05b0*/  LDG.E R13, desc[UR10][R2.64+0x18] ;  /* 0x0000180a020d7981 */ /* 0x004f24000c1e1900 */
[----:B----4-:R-:W-:-:S05]  /*05c0*/  IADD3 R13, PT, PT, R8, R13, RZ ;  /* 0x0000000d080d7210 */ /* 0x010fca0007ffe0ff */
[----:B------:R1:W-:Y:S04]  /*05d0*/  STG.E desc[UR10][R6.64+0x18], R13 ;  /* 0x0000180d06007986 */ /* 0x0003e8000c10190a */
[----:B------:R2:W4:Y:S04]  /*05e0*/  LDG.E R8, desc[UR10][R4.64+0x1c] ;  /* 0x00001c0a04087981 */ /* 0x000528000c1e1900 */
[----:B---3--:R3:W4:Y:S01]  /*05f0*/  LDG.E R15, desc[UR10][R2.64+0x1c] ;  /* 0x00001c0a020f7981 */ /* 0x008722000c1e1900 */
[----:B------:R-:W-:-:S04]  /*0600*/  UIADD3 UR4, UP0, UPT, UR4, -0x10, URZ ;  /* 0xfffffff004047890 */ /* 0x000fc8000ff1e0ff */
[----:B------:R-:W-:Y:S01]  /*0610*/  UIADD3.X UR7, UPT, UPT, UR7, -0x1, URZ, UP0, !UPT ;  /* 0xffffffff07077890 */ /* 0x000fe200087fe4ff */
[----:B--2---:R-:W-:Y:S01]  /*0620*/  IADD3 R4, P1, PT, R4, 0x40, RZ ;  /* 0x0000004004047810 */ /* 0x004fe20007f3e0ff */
[----:B------:R-:W-:Y:S01]  /*0630*/  UISETP.NE.U32.AND UP0, UPT, UR4, URZ, UPT ;  /* 0x000000ff0400728c */ /* 0x000fe2000bf05070 */
[----:B---3--:R-:W-:-:S03]  /*0640*/  IADD3 R2, P2, PT, R2, 0x40, RZ ;  /* 0x0000004002027810 */ /* 0x008fc60007f5e0ff */
[----:B------:R-:W-:Y:S01]  /*0650*/  UISETP.NE.AND.EX UP0, UPT, UR7, URZ, UPT, UP0 ;  /* 0x000000ff0700728c */ /* 0x000fe2000bf05300 */
[----:B------:R-:W-:Y:S02]  /*0660*/  IMAD.X R5, RZ, RZ, R5, P1 ;  /* 0x000000ffff057224 */ /* 0x000fe400008e0605 */
[----:B------:R-:W-:Y:S02]  /*0670*/  IMAD.X R3, RZ, RZ, R3, P2 ;  /* 0x000000ffff037224 */ /* 0x000fe400010e0603 */
[----:B----4-:R-:W-:Y:S01]  /*0680*/  IMAD.IADD R15, R8, 0x1, R15 ;  /* 0x00000001080f7824 */ /* 0x010fe200078e020f */
[----:B------:R-:W-:-:S04]  /*0690*/  IADD3 R8, P3, PT, R6, 0x40, RZ ;  /* 0x0000004006087810 */ /* 0x000fc80007f7e0ff */
[----:B------:R1:W-:Y:S01]  /*06a0*/  STG.E desc[UR10][R6.64+0x1c], R15 ;  /* 0x00001c0f06007986 */ /* 0x0003e2000c10190a */
[----:B0-----:R-:W-:Y:S01]  /*06b0*/  IMAD.X R11, RZ, RZ, R7, P3 ;  /* 0x000000ffff0b7224 */ /* 0x001fe200018e0607 */
[----:B------:R-:W-:Y:S07]  /*06c0*/  BRA.U UP0, `(.L_x_6) ;  /* 0xfffffff900cc7547 */ /* 0x000fee000b83ffff */
.L_x_5:
[----:B0-----:R-:W-:Y:S05]  /*06d0*/  @!P0 EXIT ;  /* 0x000000000000894d */ /* 0x001fea0003800000 */
[----:B------:R-:W-:Y:S02]  /*06e0*/  UISETP.GE.U32.AND UP0, UPT, UR12, 0x8, UPT ;  /* 0x000000080c00788c */ /* 0x000fe4000bf06070 */
[----:B------:R-:W-:Y:S02]  /*06f0*/  ULOP3.LUT UR9, UR8, 0x7, URZ, 0xc0, !UPT ;  /* 0x0000000708097892 */ /* 0x000fe4000f8ec0ff */
[----:B------:R-:W-:-:S04]  /*0700*/  UISETP.GE.U32.AND.EX UP0, UPT, URZ, URZ, UPT, UP0 ;  /* 0x000000ffff00728c */ /* 0x000fc8000bf06100 */
[----:B------:R-:W-:-:S04]  /*0710*/  ISETP.NE.U32.AND P0, PT, RZ, UR9, PT ;  /* 0x00000009ff007c0c */ /* 0x000fc8000bf05070 */
[----:B------:R-:W-:Y:S01]  /*0720*/  ISETP.NE.AND.EX P0, PT, RZ, RZ, PT, P0 ;  /* 0x000000ffff00720c */ /* 0x000fe20003f05300 */
[----:B------:R-:W-:-:S12]  /*0730*/  BRA.U !UP0, `(.L_x_7) ;  /* 0x0000000108b87547 */ /* 0x000fd8000b800000 */
[----:B------:R-:W1:Y:S01]  /*0740*/  LDCU.128 UR12, c[0x0][0x380] ;  /* 0x00007000ff0c77ac */ /* 0x000e620008000c00 */
[----:B------:R-:W-:-:S05]  /*0750*/  IADD3 R3, P1, PT, R0, UR5, RZ ;  /* 0x0000000500037c10 */ /* 0x000fca000ff3e0ff */
[----:B------:R-:W-:Y:S02]  /*0760*/  IMAD.X R4, RZ, RZ, UR6, P1 ;  /* 0x00000006ff047e24 */ /* 0x000fe400088e06ff */
[----:B------:R-:W-:-:S03]  /*0770*/  IMAD.SHL.U32 R2, R3, 0x4, RZ ;  /* 0x0000000403027824 */ /* 0x000fc600078e00ff */
[----:B------:R-:W-:Y:S02]  /*0780*/  SHF.L.U64.HI R3, R3, 0x2, R4 ;  /* 0x0000000203037819 */ /* 0x000fe40000010204 */
[C---:B-1----:R-:W-:Y:S02]  /*0790*/  IADD3 R6, P1, PT, R2.reuse, UR12, RZ ;  /* 0x0000000c02067c10 */ /* 0x042fe4000ff3e0ff */
[----:B------:R-:W-:Y:S02]  /*07a0*/  IADD3 R4, P2, PT, R2, UR14, RZ ;  /* 0x0000000e02047c10 */ /* 0x000fe4000ff5e0ff */
[C---:B------:R-:W-:Y:S01]  /*07b0*/  IADD3.X R7, PT, PT, R3.reuse, UR13, RZ, P1, !PT ;  /* 0x0000000d03077c10 */ /* 0x040fe20008ffe4ff */
[----:B------:R-:W0:Y:S01]  /*07c0*/  LDCU.64 UR12, c[0x0][0x390] ;  /* 0x00007200ff0c77ac */ /* 0x000e220008000a00 */
[----:B------:R-:W-:-:S03]  /*07d0*/  IADD3.X R5, PT, PT, R3, UR15, RZ, P2, !PT ;  /* 0x0000000f03057c10 */ /* 0x000fc600097fe4ff */
[----:B------:R-:W2:Y:S04]  /*07e0*/  LDG.E R8, desc[UR10][R6.64] ;  /* 0x0000000a06087981 */ /* 0x000ea8000c1e1900 */
[----:B------:R-:W2:Y:S01]  /*07f0*/  LDG.E R9, desc[UR10][R4.64] ;  /* 0x0000000a04097981 */ /* 0x000ea2000c1e1900 */
[----:B0-----:R-:W-:-:S04]  /*0800*/  IADD3 R2, P1, PT, R2, UR12, RZ ;  /* 0x0000000c02027c10 */ /* 0x001fc8000ff3e0ff */
[----:B------:R-:W-:Y:S01]  /*0810*/  IADD3.X R3, PT, PT, R3, UR13, RZ, P1, !PT ;  /* 0x0000000d03037c10 */ /* 0x000fe20008ffe4ff */
[----:B--2---:R-:W-:-:S05]  /*0820*/  IMAD.IADD R9, R8, 0x1, R9 ;  /* 0x0000000108097824 */ /* 0x004fca00078e0209 */
        /* <DEDUP_REMOVED lines=15> */
[----:B----4-:R-:W-:-:S05]  /*0920*/  IADD3 R9, PT, PT, R8, R9, RZ ;  /* 0x0000000908097210 */ /* 0x010fca0007ffe0ff */
        /* <DEDUP_REMOVED lines=9> */
[----:B------:R-:W2:Y:S04]  /*09c0*/  LDG.E R8, desc[UR10][R6.64+0x1c] ;  /* 0x00001c0a06087981 */ /* 0x000ea8000c1e1900 */
[----:B---3--:R-:W2:Y:S01]  /*09d0*/  LDG.E R15, desc[UR10][R4.64+0x1c] ;  /* 0x00001c0a040f7981 */ /* 0x008ea2000c1e1900 */
[----:B------:R-:W-:-:S04]  /*09e0*/  UIADD3 UR5, UP0, UPT, UR5, 0x8, URZ ;  /* 0x0000000805057890 */ /* 0x000fc8000ff1e0ff */
[----:B------:R-:W-:Y:S01]  /*09f0*/  UIADD3.X UR6, UPT, UPT, URZ, UR6, URZ, UP0, !UPT ;  /* 0x00000006ff067290 */ /* 0x000fe200087fe4ff */
[----:B--2---:R-:W-:-:S05]  /*0a00*/  IMAD.IADD R15, R8, 0x1, R15 ;  /* 0x00000001080f7824 */ /* 0x004fca00078e020f */
[----:B------:R0:W-:Y:S06]  /*0a10*/  STG.E desc[UR10][R2.64+0x1c], R15 ;  /* 0x00001c0f02007986 */ /* 0x0001ec000c10190a */
.L_x_7:
[----:B------:R-:W-:Y:S05]  /*0a20*/  @!P0 EXIT ;  /* 0x000000000000894d */ /* 0x000fea0003800000 */
[----:B------:R-:W-:Y:S02]  /*0a30*/  UISETP.GE.U32.AND UP0, UPT, UR9, 0x4, UPT ;  /* 0x000000040900788c */ /* 0x000fe4000bf06070 */
[----:B------:R-:W-:Y:S02]  /*0a40*/  ULOP3.LUT UR7, UR8, 0x3, URZ, 0xc0, !UPT ;  /* 0x0000000308077892 */ /* 0x000fe4000f8ec0ff */
[----:B------:R-:W-:Y:S01]  /*0a50*/  UISETP.GE.U32.AND.EX UP0, UPT, URZ, URZ, UPT, UP0 ;  /* 0x000000ffff00728c */ /* 0x000fe2000bf06100 */
[----:B------:R-:W-:-:S03]  /*0a60*/  UMOV UR4, URZ ;  /* 0x000000ff00047c82 */ /* 0x000fc60008000000 */
[----:B------:R-:W-:-:S04]  /*0a70*/  ISETP.NE.U32.AND P0, PT, RZ, UR7, PT ;  /* 0x00000007ff007c0c */ /* 0x000fc8000bf05070 */
[----:B------:R-:W-:Y:S01]  /*0a80*/  ISETP.NE.AND.EX P0, PT, RZ, UR4, PT, P0 ;  /* 0x00000004ff007c0c */ /* 0x000fe2000bf05300 */
[----:B------:R-:W-:-:S12]  /*0a90*/  BRA.U !UP0, `(.L_x_8) ;  /* 0x0000000108787547 */ /* 0x000fd8000b800000 */
[----:B------:R-:W1:Y:S01]  /*0aa0*/  LDCU.128 UR12, c[0x0][0x380] ;  /* 0x00007000ff0c77ac */ /* 0x000e620008000c00 */
[----:B0-----:R-:W-:Y:S01]  /*0ab0*/  IADD3 R2, P1, PT, R0, UR5, RZ ;  /* 0x0000000500027c10 */ /* 0x001fe2000ff3e0ff */
[----:B------:R-:W0:Y:S04]  /*0ac0*/  LDCU.64 UR8, c[0x0][0x390] ;  /* 0x00007200ff0877ac */ /* 0x000e280008000a00 */
[----:B------:R-:W-:Y:S02]  /*0ad0*/  IMAD.X R3, RZ, RZ, UR6, P1 ;  /* 0x00000006ff037e24 */ /* 0x000fe400088e06ff */
[----:B------:R-:W-:-:S03]  /*0ae0*/  IMAD.SHL.U32 R10, R2, 0x4, RZ ;  /* 0x00000004020a7824 */ /* 0x000fc600078e00ff */
[----:B------:R-:W-:Y:S02]  /*0af0*/  SHF.L.U64.HI R3, R2, 0x2, R3 ;  /* 0x0000000202037819 */ /* 0x000fe40000010203 */
[C---:B-1----:R-:W-:Y:S02]  /*0b00*/  IADD3 R6, P1, PT, R10.reuse, UR12, RZ ;  /* 0x0000000c0a067c10 */ /* 0x042fe4000ff3e0ff */
[----:B------:R-:W-:Y:S02]  /*0b10*/  IADD3 R4, P2, PT, R10, UR14, RZ ;  /* 0x0000000e0a047c10 */ /* 0x000fe4000ff5e0ff */
[C---:B------:R-:W-:Y:S02]  /*0b20*/  IADD3.X R7, PT, PT, R3.reuse, UR13, RZ, P1, !PT ;  /* 0x0000000d03077c10 */ /* 0x040fe40008ffe4ff */
[----:B------:R-:W-:-:S03]  /*0b30*/  IADD3.X R5, PT, PT, R3, UR15, RZ, P2, !PT ;  /* 0x0000000f03057c10 */ /* 0x000fc600097fe4ff */
[----:B------:R-:W2:Y:S04]  /*0b40*/  LDG.E R8, desc[UR10][R6.64] ;  /* 0x0000000a06087981 */ /* 0x000ea8000c1e1900 */
[----:B------:R-:W2:Y:S01]  /*0b50*/  LDG.E R9, desc[UR10][R4.64] ;  /* 0x0000000a04097981 */ /* 0x000ea2000c1e1900 */
[----:B0-----:R-:W-:-:S04]  /*0b60*/  IADD3 R2, P1, PT, R10, UR8, RZ ;  /* 0x000000080a027c10 */ /* 0x001fc8000ff3e0ff */
[----:B------:R-:W-:Y:S01]  /*0b70*/  IADD3.X R3, PT, PT, R3, UR9, RZ, P1, !PT ;  /* 0x0000000903037c10 */ /* 0x000fe20008ffe4ff */
[----:B--2---:R-:W-:-:S05]  /*0b80*/  IMAD.IADD R9, R8, 0x1, R9 ;  /* 0x0000000108097824 */ /* 0x004fca00078e0209 */
[----:B------:R2:W-:Y:S04]  /*0b90*/  STG.E desc[UR10][R2.64], R9 ;  /* 0x0000000902007986 */ /* 0x0005e8000c10190a */
[----:B------:R-:W3:Y:S04]  /*0ba0*/  LDG.E R8, desc[UR10][R6.64+0x4] ;  /* 0x0000040a06087981 */ /* 0x000ee8000c1e1900 */
[----:B------:R-:W3:Y:S02]  /*0bb0*/  LDG.E R11, desc[UR10][R4.64+0x4] ;  /* 0x0000040a040b7981 */ /* 0x000ee4000c1e1900 */
[----:B---3--:R-:W-:-:S05]  /*0bc0*/  IMAD.IADD R11, R8, 0x1, R11 ;  /* 0x00000001080b7824 */ /* 0x008fca00078e020b */
[----:B------:R2:W-:Y:S04]  /*0bd0*/  STG.E desc[UR10][R2.64+0x4], R11 ;  /* 0x0000040b02007986 */ /* 0x0005e8000c10190a */
[----:B------:R-:W3:Y:S04]  /*0be0*/  LDG.E R8, desc[UR10][R6.64+0x8] ;  /* 0x0000080a06087981 */ /* 0x000ee8000c1e1900 */
[----:B------:R-:W3:Y:S02]  /*0bf0*/  LDG.E R13, desc[UR10][R4.64+0x8] ;  /* 0x0000080a040d7981 */ /* 0x000ee4000c1e1900 */
[----:B---3--:R-:W-:-:S05]  /*0c00*/  IMAD.IADD R13, R8, 0x1, R13 ;  /* 0x00000001080d7824 */ /* 0x008fca00078e020d */
[----:B------:R2:W-:Y:S04]  /*0c10*/  STG.E desc[UR10][R2.64+0x8], R13 ;  /* 0x0000080d02007986 */ /* 0x0005e8000c10190a */
[----:B------:R-:W3:Y:S04]  /*0c20*/  LDG.E R8, desc[UR10][R6.64+0xc] ;  /* 0x00000c0a06087981 */ /* 0x000ee8000c1e1900 */
[----:B------:R-:W3:Y:S01]  /*0c30*/  LDG.E R15, desc[UR10][R4.64+0xc] ;  /* 0x00000c0a040f7981 */ /* 0x000ee2000c1e1900 */
[----:B------:R-:W-:-:S04]  /*0c40*/  UIADD3 UR5, UP0, UPT, UR5, 0x4, URZ ;  /* 0x0000000405057890 */ /* 0x000fc8000ff1e0ff */
[----:B------:R-:W-:Y:S01]  /*0c50*/  UIADD3.X UR6, UPT, UPT, URZ, UR6, URZ, UP0, !UPT ;  /* 0x00000006ff067290 */ /* 0x000fe200087fe4ff */
[----:B---3--:R-:W-:-:S05]  /*0c60*/  IMAD.IADD R15, R8, 0x1, R15 ;  /* 0x00000001080f7824 */ /* 0x008fca00078e020f */
[----:B------:R2:W-:Y:S06]  /*0c70*/  STG.E desc[UR10][R2.64+0xc], R15 ;  /* 0x00000c0f02007986 */ /* 0x0005ec000c10190a */
.L_x_8:
[----:B------:R-:W-:Y:S05]  /*0c80*/  @!P0 EXIT ;  /* 0x000000000000894d */ /* 0x000fea0003800000 */
[----:B------:R-:W3:Y:S01]  /*0c90*/  LDCU.128 UR12, c[0x0][0x380] ;  /* 0x00007000ff0c77ac */ /* 0x000ee20008000c00 */
[----:B------:R-:W-:Y:S01]  /*0ca0*/  IADD3 R0, P0, PT, R0, UR5, RZ ;  /* 0x0000000500007c10 */ /* 0x000fe2000ff1e0ff */
[----:B------:R-:W4:Y:S03]  /*0cb0*/  LDCU.64 UR8, c[0x0][0x390] ;  /* 0x00007200ff0877ac */ /* 0x000f260008000a00 */
[----:B------:R-:W-:Y:S01]  /*0cc0*/  SHF.L.U32 R8, R0, 0x2, RZ ;  /* 0x0000000200087819 */ /* 0x000fe200000006ff */
[----:B012---:R-:W-:-:S05]  /*0cd0*/  IMAD.X R13, RZ, RZ, UR6, P0 ;  /* 0x00000006ff0d7e24 */ /* 0x007fca00080e06ff */
[----:B------:R-:W-:Y:S02]  /*0ce0*/  SHF.L.U64.HI R13, R0, 0x2, R13 ;  /* 0x00000002000d7819 */ /* 0x000fe4000001020d */
[C---:B---3--:R-:W-:Y:S02]  /*0cf0*/  IADD3 R4, P1, PT, R8.reuse, UR14, RZ ;  /* 0x0000000e08047c10 */ /* 0x048fe4000ff3e0ff */
[C---:B------:R-:W-:Y:S02]  /*0d00*/  IADD3 R6, P2, PT, R8.reuse, UR12, RZ ;  /* 0x0000000c08067c10 */ /* 0x040fe4000ff5e0ff */
[----:B----4-:R-:W-:Y:S02]  /*0d10*/  IADD3 R8, P0, PT, R8, UR8, RZ ;  /* 0x0000000808087c10 */ /* 0x010fe4000ff1e0ff */
[C---:B------:R-:W-:Y:S02]  /*0d20*/  IADD3.X R11, PT, PT, R13.reuse, UR15, RZ, P1, !PT ;  /* 0x0000000f0d0b7c10 */ /* 0x040fe40008ffe4ff */
[----:B------:R-:W-:-:S02]  /*0d30*/  IADD3.X R9, PT, PT, R13, UR13, RZ, P2, !PT ;  /* 0x0000000d0d097c10 */ /* 0x000fc400097fe4ff */
[----:B------:R-:W-:-:S07]  /*0d40*/  IADD3.X R13, PT, PT, R13, UR9, RZ, P0, !PT ;  /* 0x000000090d0d7c10 */ /* 0x000fce00087fe4ff */
.L_x_9:
[----:B------:R-:W-:Y:S02]  /*0d50*/  IMAD.MOV.U32 R5, RZ, RZ, R11 ;  /* 0x000000ffff057224 */ /* 0x000fe400078e000b */
[----:B0-----:R-:W-:Y:S02]  /*0d60*/  IMAD.MOV.U32 R2, RZ, RZ, R6 ;  /* 0x000000ffff027224 */ /* 0x001fe400078e0006 */
[----:B------:R-:W-:Y:S02]  /*0d70*/  IMAD.MOV.U32 R3, RZ, RZ, R9 ;  /* 0x000000ffff037224 */ /* 0x000fe400078e0009 */
[----:B------:R-:W2:Y:S04]  /*0d80*/  LDG.E R5, desc[UR10][R4.64] ;  /* 0x0000000a04057981 */ /* 0x000ea8000c1e1900 */
[----:B------:R0:W2:Y:S01]  /*0d90*/  LDG.E R0, desc[UR10][R2.64] ;  /* 0x0000000a02007981 */ /* 0x0000a2000c1e1900 */
[----:B------:R-:W-:Y:S01]  /*0da0*/  UIADD3 UR7, UP0, UPT, UR7, -0x1, URZ ;  /* 0xffffffff07077890 */ /* 0x000fe2000ff1e0ff */
[----:B0-----:R-:W-:-:S02]  /*0db0*/  IMAD.MOV.U32 R2, RZ, RZ, R8 ;  /* 0x000000ffff027224 */ /* 0x001fc400078e0008 */
[----:B------:R-:W-:Y:S01]  /*0dc0*/  IMAD.MOV.U32 R3, RZ, RZ, R13 ;  /* 0x000000ffff037224 */ /* 0x000fe200078e000d */
[----:B------:R-:W-:Y:S02]  /*0dd0*/  UIADD3.X UR4, UPT, UPT, UR4, -0x1, URZ, UP0, !UPT ;  /* 0xffffffff04047890 */ /* 0x000fe400087fe4ff */
[----:B------:R-:W-:-:S04]  /*0de0*/  UISETP.NE.U32.AND UP0, UPT, UR7, URZ, UPT ;  /* 0x000000ff0700728c */ /* 0x000fc8000bf05070 */
[----:B------:R-:W-:Y:S01]  /*0df0*/  UISETP.NE.AND.EX UP0, UPT, UR4, URZ, UPT, UP0 ;  /* 0x000000ff0400728c */ /* 0x000fe2000bf05300 */
[----:B------:R-:W-:Y:S02]  /*0e00*/  IADD3 R8, P0, PT, R8, 0x4, RZ ;  /* 0x0000000408087810 */ /* 0x000fe40007f1e0ff */
[----:B------:R-:W-:Y:S02]  /*0e10*/  IADD3 R4, P1, PT, R4, 0x4, RZ ;  /* 0x0000000404047810 */ /* 0x000fe40007f3e0ff */
[----:B------:R-:W-:Y:S01]  /*0e20*/  IADD3 R6, P2, PT, R6, 0x4, RZ ;  /* 0x0000000406067810 */ /* 0x000fe20007f5e0ff */
[----:B------:R-:W-:Y:S02]  /*0e30*/  IMAD.X R13, RZ, RZ, R13, P0 ;  /* 0x000000ffff0d7224 */ /* 0x000fe400000e060d */
[----:B------:R-:W-:Y:S02]  /*0e40*/  IMAD.X R11, RZ, RZ, R11, P1 ;  /* 0x000000ffff0b7224 */ /* 0x000fe400008e060b */
[----:B------:R-:W-:-:S02]  /*0e50*/  IMAD.X R9, RZ, RZ, R9, P2 ;  /* 0x000000ffff097224 */ /* 0x000fc400010e0609 */
[----:B--2---:R-:W-:-:S05]  /*0e60*/  IMAD.IADD R7, R0, 0x1, R5 ;  /* 0x0000000100077824 */ /* 0x004fca00078e0205 */
[----:B------:R0:W-:Y:S01]  /*0e70*/  STG.E desc[UR10][R2.64], R7 ;  /* 0x0000000702007986 */ /* 0x0001e2000c10190a */
[----:B------:R-:W-:Y:S05]  /*0e80*/  BRA.U UP0, `(.L_x_9) ;  /* 0xfffffffd00b07547 */ /* 0x000fea000b83ffff */
[----:B------:R-:W-:Y:S05]  /*0e90*/  EXIT ;  /* 0x000000000000794d */ /* 0x000fea0003800000 */
.L_x_10:
        /* <DEDUP_REMOVED lines=14> */
.L_x_13:


//--------------------- .text._Z15Matrix_AdditionPiS_S_m --------------------------
	.section	.text._Z15Matrix_AdditionPiS_S_m,"ax",@progbits
	.align	128
        .global         _Z15Matrix_AdditionPiS_S_m
        .type           _Z15Matrix_AdditionPiS_S_m,@function
        .size           _Z15Matrix_AdditionPiS_S_m,(.L_x_14 - _Z15Matrix_AdditionPiS_S_m)
        .other          _Z15Matrix_AdditionPiS_S_m,@"STO_CUDA_ENTRY STV_DEFAULT"
_Z15Matrix_AdditionPiS_S_m:
.text._Z15Matrix_AdditionPiS_S_m:
[----:B------:R-:W-:Y:S01]  /*0000*/  LDC R1, c[0x0][0x37c] ;  /* 0x0000df00ff017b82 */ /* 0x000fe20000000800 */
[----:B------:R-:W0:Y:S01]  /*0010*/  S2R R3, SR_TID.X ;  /* 0x0000000000037919 */ /* 0x000e220000002100 */
[----:B------:R-:W1:Y:S06]  /*0020*/  LDCU.64 UR6, c[0x0][0x398] ;  /* 0x00007300ff0677ac */ /* 0x000e6c0008000a00 */
[----:B------:R-:W0:Y:S08]  /*0030*/  S2UR UR5, SR_CTAID.X ;  /* 0x00000000000579c3 */ /* 0x000e300000002500 */
[----:B------:R-:W0:Y:S01]  /*0040*/  LDC R0, c[0x0][0x360] ;  /* 0x0000d800ff007b82 */ /* 0x000e220000000800 */
[----:B-1----:R-:W-:-:S02]  /*0050*/  UIMAD UR4, UR7, UR6, URZ ;  /* 0x00000006070472a4 */ /* 0x002fc4000f8e02ff */
[----:B------:R-:W-:Y:S02]  /*0060*/  UIMAD.WIDE.U32 UR8, UR6, UR6, URZ ;  /* 0x00000006060872a5 */ /* 0x000fe4000f8e00ff */
[----:B------:R-:W-:-:S04]  /*0070*/  UIMAD UR4, UR6, UR7, UR4 ;  /* 0x00000007060472a4 */ /* 0x000fc8000f8e0204 */
[----:B------:R-:W-:-:S06]  /*0080*/  UIADD3 UR4, UPT, UPT, UR9, UR4, URZ ;  /* 0x0000000409047290 */ /* 0x000fcc000fffe0ff */
[----:B------:R-:W-:Y:S02]  /*0090*/  IMAD.U32 R2, RZ, RZ, UR4 ;  /* 0x00000004ff027e24 */ /* 0x000fe4000f8e00ff */
[----:B0-----:R-:W-:-:S05]  /*00a0*/  IMAD R0, R0, UR5, R3 ;  /* 0x0000000500007c24 */ /* 0x001fca000f8e0203 */
[----:B------:R-:W-:-:S04]  /*00b0*/  ISETP.LT.U32.AND P0, PT, R0, UR8, PT ;  /* 0x0000000800007c0c */ /* 0x000fc8000bf01070 */
[----:B------:R-:W-:-:S13]  /*00c0*/  ISETP.GT.U32.AND.EX P0, PT, R2, RZ, PT, P0 ;  /* 0x000000ff0200720c */ /* 0x000fda0003f04100 */
[----:B------:R-:W-:Y:S05]  /*00d0*/  @!P0 EXIT ;  /* 0x000000000000894d */ /* 0x000fea0003800000 */
[----:B------:R-:W0:Y:S01]  /*00e0*/  LDCU.128 UR8, c[0x0][0x380] ;  /* 0x00007000ff0877ac */ /* 0x000e220008000c00 */
[----:B------:R-:W-:Y:S01]  /*00f0*/  IMAD.SHL.U32 R6, R0, 0x4, RZ ;  /* 0x0000000400067824 */ /* 0x000fe200078e00ff */
[----:B------:R-:W-:Y:S01]  /*0100*/  SHF.R.U32.HI R0, RZ, 0x1e, R0 ;  /* 0x0000001eff007819 */ /* 0x000fe20000011600 */
[----:B------:R-:W1:Y:S01]  /*0110*/  LDCU.64 UR4, c[0x0][0x358] ;  /* 0x00006b00ff0477ac */ /* 0x000e620008000a00 */
[----:B------:R-:W2:Y:S02]  /*0120*/  LDCU.64 UR6, c[0x0][0x390] ;  /* 0x00007200ff0677ac */ /* 0x000ea40008000a00 */
[C---:B0-----:R-:W-:Y:S02]  /*0130*/  IADD3 R4, P1, PT, R6.reuse, UR10, RZ ;  /* 0x0000000a06047c10 */ /* 0x041fe4000ff3e0ff */
[----:B------:R-:W-:Y:S02]  /*0140*/  IADD3 R2, P0, PT, R6, UR8, RZ ;  /* 0x0000000806027c10 */ /* 0x000fe4000ff1e0ff */
[----:B------:R-:W-:-:S02]  /*0150*/  IADD3.X R5, PT, PT, R0, UR11, RZ, P1, !PT ;  /* 0x0000000b00057c10 */ /* 0x000fc40008ffe4ff */
[----:B------:R-:W-:-:S04]  /*0160*/  IADD3.X R3, PT, PT, R0, UR9, RZ, P0, !PT ;  /* 0x0000000900037c10 */ /* 0x000fc800087fe4ff */
[----:B-1----:R-:W3:Y:S04]  /*0170*/  LDG.E R5, desc[UR4][R4.64] ;  /* 0x0000000404057981 */ /* 0x002ee8000c1e1900 */
[----:B------:R-:W3:Y:S01]  /*0180*/  LDG.E R2, desc[UR4][R2.64] ;  /* 0x0000000402027981 */ /* 0x000ee2000c1e1900 */
[----:B--2---:R-:W-:-:S04]  /*0190*/  IADD3 R6, P0, PT, R6, UR6, RZ ;  /* 0x0000000606067c10 */ /* 0x004fc8000ff1e0ff */
[----:B------:R-:W-:Y:S01]  /*01a0*/  IADD3.X R7, PT, PT, R0, UR7, RZ, P0, !PT ;  /* 0x0000000700077c10 */ /* 0x000fe200087fe4ff */
[----:B---3--:R-:W-:-:S05]  /*01b0*/  IMAD.IADD R9, R2, 0x1, R5 ;  /* 0x0000000102097824 */ /* 0x008fca00078e0205 */
[----:B------:R-:W-:Y:S01]  /*01c0*/  STG.E desc[UR4][R6.64], R9 ;  /* 0x0000000906007986 */ /* 0x000fe2000c101904 */
[----:B------:R-:W-:Y:S05]  /*01d0*/  EXIT ;  /* 0x000000000000794d */ /* 0x000fea0003800000 */
.L_x_11:
        /* <DEDUP_REMOVED lines=10> */
.L_x_14:


//--------------------- .nv.shared.reserved.0     --------------------------
	.section	.nv.shared.reserved.0,"aw",@nobits
	.weak		__nv_reservedSMEM_offset_0_alias
	.size		__nv_reservedSMEM_offset_0_alias, 0, 64
	.other		__nv_reservedSMEM_offset_0_alias,@"STO_CUDA_RESERVED_SHARED STV_DEFAULT"
__nv_reservedSMEM_offset_0_alias:
	.zero		0
	.zero		64


//--------------------- .nv.constant0._Z22Matrix_Addition_ColumnPiS_S_m --------------------------
	.section	.nv.constant0._Z22Matrix_Addition_ColumnPiS_S_m,"a",@progbits
	.sectionflags	@""
	.align	4
.nv.constant0._Z22Matrix_Addition_ColumnPiS_S_m:
	.zero		928


//--------------------- .nv.constant0._Z19Matrix_Addition_RowPiS_S_m --------------------------
	.section	.nv.constant0._Z19Matrix_Addition_RowPiS_S_m,"a",@progbits
	.sectionflags	@""
	.align	4
.nv.constant0._Z19Matrix_Addition_RowPiS_S_m:
	.zero		928


//--------------------- .nv.constant0._Z15Matrix_AdditionPiS_S_m --------------------------
	.section	.nv.constant0._Z15Matrix_AdditionPiS_S_m,"a",@progbits
	.sectionflags	@""
	.align	4
.nv.constant0._Z15Matrix_AdditionPiS_S_m:
	.zero		928


//--------------------- SYMBOLS --------------------------

	.type		.nv.reservedSmem.offset0,@object
	.size		.nv.reservedSmem.offset0,0x4
